//
// Generated by NVIDIA NVVM Compiler
//
// Compiler Build ID: CL-36424714
// Cuda compilation tools, release 13.0, V13.0.88
// Based on NVVM 20.0.0
//

.version 9.0
.target sm_100
.address_size 64

	// .globl	_Z15kernel_problem1iiP4BodyS0_Ph
.func  (.param .align 16 .b8 func_retval0[16]) __internal_trig_reduction_slowpathd
(
	.param .b64 __internal_trig_reduction_slowpathd_param_0
)
;
.func  (.param .b64 func_retval0) __internal_accurate_pow
(
	.param .b64 __internal_accurate_pow_param_0
)
;
// _ZZ15kernel_problem1iiP4BodyS0_PhE2sm has been demoted
// _ZZ15kernel_problem2iiP4BodyS0_PhP14DevDistroyCkptiE2sm has been demoted
// _ZZ15kernel_problem3iiP4BodyS0_PhE2sm has been demoted
.global .align 8 .b8 __cudart_i2opi_d[144] = {8, 93, 141, 31, 177, 95, 251, 107, 234, 146, 82, 138, 247, 57, 7, 61, 123, 241, 229, 235, 199, 186, 39, 117, 45, 234, 95, 158, 102, 63, 70, 79, 183, 9, 203, 39, 207, 126, 54, 109, 31, 109, 10, 90, 139, 17, 47, 239, 15, 152, 5, 222, 255, 151, 248, 31, 59, 40, 249, 189, 139, 95, 132, 156, 244, 57, 83, 131, 57, 214, 145, 57, 65, 126, 95, 180, 38, 112, 156, 233, 132, 68, 187, 46, 245, 53, 130, 232, 62, 167, 41, 177, 28, 235, 29, 254, 28, 146, 209, 9, 234, 46, 73, 6, 224, 210, 77, 66, 58, 110, 36, 183, 97, 197, 187, 222, 171, 99, 81, 254, 65, 144, 67, 60, 153, 149, 98, 219, 192, 221, 52, 245, 209, 87, 39, 252, 41, 21, 68, 78, 110, 131, 249, 162};
.global .align 16 .b8 __cudart_sin_cos_coeffs[128] = {70, 210, 176, 44, 241, 229, 90, 190, 146, 227, 172, 105, 227, 29, 199, 62, 161, 98, 219, 25, 160, 1, 42, 191, 24, 8, 17, 17, 17, 17, 129, 63, 84, 85, 85, 85, 85, 85, 197, 191, 0, 0, 0, 0, 0, 0, 0, 0, 0, 0, 0, 0, 0, 0, 0, 0, 100, 129, 253, 32, 131, 255, 168, 189, 40, 133, 239, 193, 167, 238, 33, 62, 217, 230, 6, 142, 79, 126, 146, 190, 233, 188, 221, 25, 160, 1, 250, 62, 71, 93, 193, 22, 108, 193, 86, 191, 81, 85, 85, 85, 85, 85, 165, 63, 0, 0, 0, 0, 0, 0, 224, 191, 0, 0, 0, 0, 0, 0, 240, 63};

.visible .entry _Z15kernel_problem1iiP4BodyS0_Ph(
	.param .u32 _Z15kernel_problem1iiP4BodyS0_Ph_param_0,
	.param .u32 _Z15kernel_problem1iiP4BodyS0_Ph_param_1,
	.param .u64 .ptr .align 1 _Z15kernel_problem1iiP4BodyS0_Ph_param_2,
	.param .u64 .ptr .align 1 _Z15kernel_problem1iiP4BodyS0_Ph_param_3,
	.param .u64 .ptr .align 1 _Z15kernel_problem1iiP4BodyS0_Ph_param_4
)
{
	.reg .pred 	%p<33>;
	.reg .b32 	%r<93>;
	.reg .b64 	%rd<19>;
	.reg .b64 	%fd<97>;
	// demoted variable
	.shared .align 4 .b8 _ZZ15kernel_problem1iiP4BodyS0_PhE2sm[5120];
	ld.param.u32 	%r32, [_Z15kernel_problem1iiP4BodyS0_Ph_param_1];
	ld.param.u64 	%rd5, [_Z15kernel_problem1iiP4BodyS0_Ph_param_2];
	ld.param.u64 	%rd4, [_Z15kernel_problem1iiP4BodyS0_Ph_param_3];
	ld.param.u64 	%rd6, [_Z15kernel_problem1iiP4BodyS0_Ph_param_4];
	cvta.to.global.u64 	%rd1, %rd6;
	cvta.to.global.u64 	%rd2, %rd5;
	mov.u32 	%r33, %ctaid.x;
	mov.u32 	%r1, %ntid.x;
	mul.lo.s32 	%r2, %r33, %r1;
	mov.u32 	%r3, %tid.x;
	add.s32 	%r4, %r2, %r3;
	mov.u32 	%r5, %tid.y;
	setp.ge.s32 	%p2, %r4, %r32;
	@%p2 bra 	$L__BB0_2;
	mul.wide.s32 	%rd7, %r4, 64;
	add.s64 	%rd8, %rd2, %rd7;
	ld.global.f64 	%fd83, [%rd8];
	ld.global.f64 	%fd84, [%rd8+8];
	ld.global.f64 	%fd85, [%rd8+16];
$L__BB0_2:
	shr.s32 	%r34, %r32, 31;
	shr.u32 	%r35, %r34, 27;
	add.s32 	%r36, %r32, %r35;
	shr.s32 	%r37, %r36, 5;
	and.b32  	%r38, %r36, -32;
	setp.lt.s32 	%p3, %r38, %r32;
	selp.u32 	%r39, 1, 0, %p3;
	add.s32 	%r6, %r37, %r39;
	setp.lt.s32 	%p4, %r6, 1;
	mov.f64 	%fd94, 0d0000000000000000;
	mov.f64 	%fd95, %fd94;
	mov.f64 	%fd96, %fd94;
	@%p4 bra 	$L__BB0_24;
	mad.lo.s32 	%r40, %r5, %r1, %r3;
	shl.b32 	%r7, %r32, 4;
	mov.f64 	%fd37, 0d3FF8000000000000;
	{
	.reg .b32 %temp; 
	mov.b64 	{%temp, %r8}, %fd37;
	}
	and.b32  	%r9, %r8, 2146435072;
	setp.eq.s32 	%p5, %r9, 1073741824;
	setp.lt.s32 	%p6, %r8, 0;
	selp.b32 	%r10, 0, 2146435072, %p6;
	and.b32  	%r41, %r8, 2147483647;
	setp.ne.s32 	%p7, %r41, 1071644672;
	and.pred  	%p1, %p5, %p7;
	shl.b32 	%r42, %r40, 2;
	mov.u32 	%r43, _ZZ15kernel_problem1iiP4BodyS0_PhE2sm;
	add.s32 	%r11, %r43, %r42;
	neg.s32 	%r91, %r6;
	sub.s32 	%r44, %r5, %r2;
	sub.s32 	%r90, %r44, %r3;
	add.s32 	%r88, %r40, 256;
	mov.f64 	%fd93, 0d0000000000000000;
	mov.u32 	%r89, %r5;
	mov.f64 	%fd92, %fd93;
	mov.f64 	%fd91, %fd93;
$L__BB0_4:
	add.s32 	%r19, %r88, -256;
	setp.ge.s32 	%p8, %r19, %r7;
	@%p8 bra 	$L__BB0_6;
	mul.wide.u32 	%rd9, %r19, 4;
	add.s64 	%rd10, %rd2, %rd9;
	ld.global.u32 	%r45, [%rd10];
	st.shared.u32 	[%r11], %r45;
$L__BB0_6:
	add.s32 	%r46, %r88, -128;
	setp.ge.s32 	%p9, %r46, %r7;
	mul.wide.u32 	%rd11, %r19, 4;
	add.s64 	%rd3, %rd2, %rd11;
	@%p9 bra 	$L__BB0_8;
	ld.global.u32 	%r47, [%rd3+512];
	st.shared.u32 	[%r11+512], %r47;
$L__BB0_8:
	setp.ge.s32 	%p10, %r88, %r7;
	@%p10 bra 	$L__BB0_10;
	ld.global.u32 	%r48, [%rd3+1024];
	st.shared.u32 	[%r11+1024], %r48;
$L__BB0_10:
	add.s32 	%r49, %r88, 128;
	setp.ge.s32 	%p11, %r49, %r7;
	@%p11 bra 	$L__BB0_12;
	ld.global.u32 	%r50, [%rd3+1536];
	st.shared.u32 	[%r11+1536], %r50;
$L__BB0_12:
	bar.sync 	0;
	setp.eq.s32 	%p12, %r90, 0;
	setp.ge.s32 	%p13, %r89, %r32;
	or.pred  	%p14, %p12, %p13;
	@%p14 bra 	$L__BB0_22;
	shl.b32 	%r51, %r5, 6;
	mov.u32 	%r52, _ZZ15kernel_problem1iiP4BodyS0_PhE2sm;
	add.s32 	%r53, %r52, %r51;
	ld.shared.f64 	%fd10, [%r53+48];
	ld.shared.f64 	%fd38, [%r53];
	sub.f64 	%fd11, %fd38, %fd83;
	ld.shared.f64 	%fd39, [%r53+8];
	sub.f64 	%fd12, %fd39, %fd84;
	ld.shared.f64 	%fd40, [%r53+16];
	sub.f64 	%fd13, %fd40, %fd85;
	mul.f64 	%fd41, %fd12, %fd12;
	fma.rn.f64 	%fd42, %fd11, %fd11, %fd41;
	fma.rn.f64 	%fd43, %fd13, %fd13, %fd42;
	add.f64 	%fd14, %fd43, 0d3EB0C6F7A0B5ED8D;
	{
	.reg .b32 %temp; 
	mov.b64 	{%temp, %r20}, %fd14;
	}
	setp.neu.f64 	%p15, %fd14, 0d0000000000000000;
	@%p15 bra 	$L__BB0_15;
	selp.b32 	%r54, %r20, 0, %p5;
	or.b32  	%r55, %r54, 2146435072;
	selp.b32 	%r56, %r55, %r54, %p6;
	mov.b32 	%r57, 0;
	mov.b64 	%fd90, {%r57, %r56};
	bra.uni 	$L__BB0_16;
$L__BB0_15:
	abs.f64 	%fd44, %fd14;
	{ // callseq 0, 0
	.param .b64 param0;
	st.param.f64 	[param0], %fd44;
	.param .b64 retval0;
	call.uni (retval0), 
	__internal_accurate_pow, 
	(
	param0
	);
	ld.param.f64 	%fd45, [retval0];
	} // callseq 0
	setp.lt.s32 	%p16, %r20, 0;
	selp.f64 	%fd90, 0dFFF8000000000000, %fd45, %p16;
$L__BB0_16:
	add.f64 	%fd47, %fd14, 0d3FF8000000000000;
	{
	.reg .b32 %temp; 
	mov.b64 	{%temp, %r58}, %fd47;
	}
	and.b32  	%r59, %r58, 2146435072;
	setp.ne.s32 	%p19, %r59, 2146435072;
	@%p19 bra 	$L__BB0_21;
	setp.num.f64 	%p20, %fd14, %fd14;
	@%p20 bra 	$L__BB0_19;
	mov.f64 	%fd48, 0d3FF8000000000000;
	add.rn.f64 	%fd90, %fd14, %fd48;
	bra.uni 	$L__BB0_21;
$L__BB0_19:
	setp.neu.f64 	%p21, %fd14, 0d7FF0000000000000;
	@%p21 bra 	$L__BB0_21;
	setp.lt.s32 	%p22, %r20, 0;
	or.b32  	%r60, %r10, -2147483648;
	selp.b32 	%r61, %r60, %r10, %p1;
	selp.b32 	%r62, %r61, %r10, %p22;
	mov.b32 	%r63, 0;
	mov.b64 	%fd90, {%r63, %r62};
$L__BB0_21:
	setp.eq.f64 	%p23, %fd14, 0d3FF0000000000000;
	selp.f64 	%fd49, 0d3FF0000000000000, %fd90, %p23;
	mul.f64 	%fd50, %fd10, 0d3DD25868F4DEAE16;
	mul.f64 	%fd51, %fd50, %fd11;
	div.rn.f64 	%fd52, %fd51, %fd49;
	add.f64 	%fd93, %fd93, %fd52;
	mul.f64 	%fd53, %fd50, %fd12;
	div.rn.f64 	%fd54, %fd53, %fd49;
	add.f64 	%fd92, %fd92, %fd54;
	mul.f64 	%fd55, %fd50, %fd13;
	div.rn.f64 	%fd56, %fd55, %fd49;
	add.f64 	%fd91, %fd91, %fd56;
$L__BB0_22:
	add.s32 	%r91, %r91, 1;
	setp.ne.s32 	%p24, %r91, 0;
	add.s32 	%r90, %r90, 32;
	add.s32 	%r89, %r89, 32;
	add.s32 	%r88, %r88, 512;
	@%p24 bra 	$L__BB0_4;
	mul.f64 	%fd96, %fd93, 0d404E000000000000;
	mul.f64 	%fd95, %fd92, 0d404E000000000000;
	mul.f64 	%fd94, %fd91, 0d404E000000000000;
$L__BB0_24:
	mul.lo.s32 	%r25, %r1, 3;
	mul.lo.s32 	%r26, %r3, 3;
	mad.lo.s32 	%r64, %r25, %r5, %r26;
	shl.b32 	%r65, %r64, 3;
	mov.u32 	%r66, _ZZ15kernel_problem1iiP4BodyS0_PhE2sm;
	add.s32 	%r67, %r66, %r65;
	add.s32 	%r27, %r67, 2048;
	st.shared.f64 	[%r67+2048], %fd96;
	st.shared.f64 	[%r67+2056], %fd95;
	st.shared.f64 	[%r67+2064], %fd94;
	bar.sync 	0;
	mov.u32 	%r28, %ntid.y;
	setp.lt.u32 	%p25, %r28, 2;
	@%p25 bra 	$L__BB0_29;
	mov.b32 	%r92, 2;
$L__BB0_26:
	add.s32 	%r69, %r92, -1;
	and.b32  	%r70, %r69, %r5;
	setp.ne.s32 	%p26, %r70, 0;
	@%p26 bra 	$L__BB0_28;
	shr.u32 	%r71, %r92, 1;
	add.s32 	%r72, %r71, %r5;
	mad.lo.s32 	%r73, %r72, %r25, %r26;
	shl.b32 	%r74, %r73, 3;
	add.s32 	%r76, %r66, %r74;
	ld.shared.f64 	%fd57, [%r76+2048];
	ld.shared.f64 	%fd58, [%r27];
	add.f64 	%fd59, %fd57, %fd58;
	st.shared.f64 	[%r27], %fd59;
	ld.shared.f64 	%fd60, [%r76+2056];
	ld.shared.f64 	%fd61, [%r27+8];
	add.f64 	%fd62, %fd60, %fd61;
	st.shared.f64 	[%r27+8], %fd62;
	ld.shared.f64 	%fd63, [%r76+2064];
	ld.shared.f64 	%fd64, [%r27+16];
	add.f64 	%fd65, %fd63, %fd64;
	st.shared.f64 	[%r27+16], %fd65;
$L__BB0_28:
	bar.sync 	0;
	shl.b32 	%r92, %r92, 1;
	setp.le.u32 	%p27, %r92, %r28;
	@%p27 bra 	$L__BB0_26;
$L__BB0_29:
	setp.ge.s32 	%p28, %r4, %r32;
	add.s32 	%r77, %r25, %r26;
	shl.b32 	%r78, %r77, 3;
	add.s32 	%r80, %r66, %r78;
	add.s32 	%r31, %r80, 2048;
	setp.gt.u32 	%p29, %r5, 2;
	or.pred  	%p30, %p29, %p28;
	@%p30 bra 	$L__BB0_31;
	mul.wide.s32 	%rd12, %r4, 64;
	add.s64 	%rd13, %rd2, %rd12;
	mul.wide.u32 	%rd14, %r5, 8;
	add.s64 	%rd15, %rd13, %rd14;
	cvta.to.global.u64 	%rd16, %rd4;
	add.s64 	%rd17, %rd16, %rd12;
	add.s64 	%rd18, %rd17, %rd14;
	st.shared.f64 	[%r31], %fd83;
	st.shared.f64 	[%r31+8], %fd84;
	st.shared.f64 	[%r31+16], %fd85;
	ld.global.f64 	%fd66, [%rd15+24];
	add.s32 	%r81, %r26, %r5;
	shl.b32 	%r82, %r81, 3;
	add.s32 	%r84, %r66, %r82;
	ld.shared.f64 	%fd67, [%r84+2048];
	add.f64 	%fd68, %fd66, %fd67;
	shl.b32 	%r85, %r5, 3;
	add.s32 	%r86, %r31, %r85;
	ld.shared.f64 	%fd69, [%r86];
	fma.rn.f64 	%fd70, %fd68, 0d404E000000000000, %fd69;
	st.shared.f64 	[%r86], %fd70;
	st.global.f64 	[%rd18+24], %fd68;
	st.global.f64 	[%rd18], %fd70;
$L__BB0_31:
	bar.sync 	0;
	or.b32  	%r87, %r4, %r5;
	setp.ne.s32 	%p31, %r87, 0;
	@%p31 bra 	$L__BB0_34;
	ld.shared.f64 	%fd71, [%r31];
	ld.shared.f64 	%fd72, [%r31+24];
	sub.f64 	%fd73, %fd71, %fd72;
	ld.shared.f64 	%fd74, [%r31+8];
	ld.shared.f64 	%fd75, [%r31+32];
	sub.f64 	%fd76, %fd74, %fd75;
	ld.shared.f64 	%fd77, [%r31+16];
	ld.shared.f64 	%fd78, [%r31+40];
	sub.f64 	%fd79, %fd77, %fd78;
	ld.global.f64 	%fd80, [%rd1];
	mul.f64 	%fd81, %fd76, %fd76;
	fma.rn.f64 	%fd82, %fd73, %fd73, %fd81;
	fma.rn.f64 	%fd33, %fd79, %fd79, %fd82;
	setp.leu.f64 	%p32, %fd80, %fd33;
	@%p32 bra 	$L__BB0_34;
	st.global.f64 	[%rd1], %fd33;
$L__BB0_34:
	ret;

}
	// .globl	_Z15kernel_problem2iiP4BodyS0_PhP14DevDistroyCkpti
.visible .entry _Z15kernel_problem2iiP4BodyS0_PhP14DevDistroyCkpti(
	.param .u32 _Z15kernel_problem2iiP4BodyS0_PhP14DevDistroyCkpti_param_0,
	.param .u32 _Z15kernel_problem2iiP4BodyS0_PhP14DevDistroyCkpti_param_1,
	.param .u64 .ptr .align 1 _Z15kernel_problem2iiP4BodyS0_PhP14DevDistroyCkpti_param_2,
	.param .u64 .ptr .align 1 _Z15kernel_problem2iiP4BodyS0_PhP14DevDistroyCkpti_param_3,
	.param .u64 .ptr .align 1 _Z15kernel_problem2iiP4BodyS0_PhP14DevDistroyCkpti_param_4,
	.param .u64 .ptr .align 1 _Z15kernel_problem2iiP4BodyS0_PhP14DevDistroyCkpti_param_5,
	.param .u32 _Z15kernel_problem2iiP4BodyS0_PhP14DevDistroyCkpti_param_6
)
{
	.reg .pred 	%p<54>;
	.reg .b32 	%r<130>;
	.reg .b64 	%rd<98>;
	.reg .b64 	%fd<189>;
	// demoted variable
	.shared .align 4 .b8 _ZZ15kernel_problem2iiP4BodyS0_PhP14DevDistroyCkptiE2sm[5120];
	ld.param.u32 	%r39, [_Z15kernel_problem2iiP4BodyS0_PhP14DevDistroyCkpti_param_0];
	ld.param.u64 	%rd13, [_Z15kernel_problem2iiP4BodyS0_PhP14DevDistroyCkpti_param_2];
	ld.param.u64 	%rd14, [_Z15kernel_problem2iiP4BodyS0_PhP14DevDistroyCkpti_param_4];
	ld.param.u64 	%rd15, [_Z15kernel_problem2iiP4BodyS0_PhP14DevDistroyCkpti_param_5];
	ld.param.u32 	%r41, [_Z15kernel_problem2iiP4BodyS0_PhP14DevDistroyCkpti_param_6];
	cvta.to.global.u64 	%rd1, %rd15;
	cvta.to.global.u64 	%rd2, %rd13;
	cvta.to.global.u64 	%rd3, %rd14;
	ld.global.u32 	%r42, [%rd3];
	setp.ne.s32 	%p3, %r42, -2;
	@%p3 bra 	$L__BB1_59;
	ld.param.u32 	%r118, [_Z15kernel_problem2iiP4BodyS0_PhP14DevDistroyCkpti_param_1];
	mov.u32 	%r43, %ctaid.x;
	mov.u32 	%r1, %ntid.x;
	mul.lo.s32 	%r2, %r43, %r1;
	mov.u32 	%r3, %tid.x;
	add.s32 	%r4, %r2, %r3;
	mov.u32 	%r5, %tid.y;
	setp.ge.s32 	%p4, %r4, %r118;
	@%p4 bra 	$L__BB1_23;
	mul.wide.s32 	%rd16, %r4, 64;
	add.s64 	%rd4, %rd2, %rd16;
	ld.global.f64 	%fd175, [%rd4];
	ld.global.f64 	%fd174, [%rd4+8];
	ld.global.f64 	%fd173, [%rd4+16];
	setp.lt.s32 	%p5, %r41, 1;
	@%p5 bra 	$L__BB1_23;
	mul.lo.s32 	%r44, %r39, 60;
	cvt.rn.f64.s32 	%fd50, %r44;
	mul.f64 	%fd51, %fd50, 0d412E848000000000;
	mul.f64 	%fd4, %fd51, %fd51;
	setp.eq.s32 	%p6, %r41, 1;
	mov.b64 	%rd97, 0;
	@%p6 bra 	$L__BB1_17;
	and.b32  	%r45, %r41, 2147483646;
	neg.s32 	%r123, %r45;
	add.s64 	%rd96, %rd1, 24;
$L__BB1_5:
	ld.global.u32 	%r46, [%rd96+-20];
	setp.gt.s32 	%p7, %r46, 0;
	@%p7 bra 	$L__BB1_10;
	ld.global.u32 	%r8, [%rd96+-24];
	ld.global.f64 	%fd52, [%rd2];
	mul.wide.s32 	%rd18, %r8, 64;
	add.s64 	%rd19, %rd2, %rd18;
	ld.global.f64 	%fd53, [%rd19];
	sub.f64 	%fd54, %fd52, %fd53;
	ld.global.f64 	%fd55, [%rd2+8];
	ld.global.f64 	%fd56, [%rd19+8];
	sub.f64 	%fd57, %fd55, %fd56;
	ld.global.f64 	%fd58, [%rd2+16];
	ld.global.f64 	%fd59, [%rd19+16];
	sub.f64 	%fd60, %fd58, %fd59;
	mul.f64 	%fd61, %fd57, %fd57;
	fma.rn.f64 	%fd62, %fd54, %fd54, %fd61;
	fma.rn.f64 	%fd63, %fd60, %fd60, %fd62;
	setp.geu.f64 	%p8, %fd63, %fd4;
	@%p8 bra 	$L__BB1_10;
	st.global.u32 	[%rd96+-20], %r39;
	ld.global.f64 	%fd5, [%rd4+24];
	setp.eq.s32 	%p9, %r8, %r4;
	mov.f64 	%fd170, 0d0000000000000000;
	@%p9 bra 	$L__BB1_9;
	ld.global.f64 	%fd170, [%rd4+48];
$L__BB1_9:
	ld.global.u64 	%rd20, [%rd4+56];
	ld.global.u64 	%rd21, [%rd96+-16];
	add.s64 	%rd23, %rd21, %rd16;
	st.f64 	[%rd23], %fd175;
	ld.global.u64 	%rd24, [%rd96+-16];
	add.s64 	%rd25, %rd24, %rd16;
	st.f64 	[%rd25], %fd175;
	ld.global.u64 	%rd26, [%rd96+-16];
	add.s64 	%rd27, %rd26, %rd16;
	st.f64 	[%rd27], %fd175;
	ld.global.u64 	%rd28, [%rd96+-16];
	add.s64 	%rd29, %rd28, %rd16;
	st.f64 	[%rd29+24], %fd5;
	ld.global.u64 	%rd30, [%rd96+-16];
	add.s64 	%rd31, %rd30, %rd16;
	st.f64 	[%rd31+24], %fd5;
	ld.global.u64 	%rd32, [%rd96+-16];
	add.s64 	%rd33, %rd32, %rd16;
	st.f64 	[%rd33+24], %fd5;
	ld.global.u64 	%rd34, [%rd96+-16];
	add.s64 	%rd35, %rd34, %rd16;
	st.f64 	[%rd35+48], %fd170;
	ld.global.u64 	%rd36, [%rd96+-16];
	add.s64 	%rd37, %rd36, %rd16;
	st.u64 	[%rd37+56], %rd20;
$L__BB1_10:
	ld.global.u32 	%r47, [%rd96+-4];
	setp.gt.s32 	%p10, %r47, 0;
	@%p10 bra 	$L__BB1_15;
	ld.global.u32 	%r9, [%rd96+-8];
	ld.global.f64 	%fd65, [%rd2];
	mul.wide.s32 	%rd38, %r9, 64;
	add.s64 	%rd39, %rd2, %rd38;
	ld.global.f64 	%fd66, [%rd39];
	sub.f64 	%fd67, %fd65, %fd66;
	ld.global.f64 	%fd68, [%rd2+8];
	ld.global.f64 	%fd69, [%rd39+8];
	sub.f64 	%fd70, %fd68, %fd69;
	ld.global.f64 	%fd71, [%rd2+16];
	ld.global.f64 	%fd72, [%rd39+16];
	sub.f64 	%fd73, %fd71, %fd72;
	mul.f64 	%fd74, %fd70, %fd70;
	fma.rn.f64 	%fd75, %fd67, %fd67, %fd74;
	fma.rn.f64 	%fd76, %fd73, %fd73, %fd75;
	setp.geu.f64 	%p11, %fd76, %fd4;
	@%p11 bra 	$L__BB1_15;
	st.global.u32 	[%rd96+-4], %r39;
	ld.global.f64 	%fd8, [%rd4+24];
	setp.eq.s32 	%p12, %r9, %r4;
	mov.f64 	%fd171, 0d0000000000000000;
	@%p12 bra 	$L__BB1_14;
	ld.global.f64 	%fd171, [%rd4+48];
$L__BB1_14:
	ld.global.u64 	%rd40, [%rd4+56];
	ld.global.u64 	%rd41, [%rd96];
	add.s64 	%rd43, %rd41, %rd16;
	st.f64 	[%rd43], %fd175;
	ld.global.u64 	%rd44, [%rd96];
	add.s64 	%rd45, %rd44, %rd16;
	st.f64 	[%rd45], %fd175;
	ld.global.u64 	%rd46, [%rd96];
	add.s64 	%rd47, %rd46, %rd16;
	st.f64 	[%rd47], %fd175;
	ld.global.u64 	%rd48, [%rd96];
	add.s64 	%rd49, %rd48, %rd16;
	st.f64 	[%rd49+24], %fd8;
	ld.global.u64 	%rd50, [%rd96];
	add.s64 	%rd51, %rd50, %rd16;
	st.f64 	[%rd51+24], %fd8;
	ld.global.u64 	%rd52, [%rd96];
	add.s64 	%rd53, %rd52, %rd16;
	st.f64 	[%rd53+24], %fd8;
	ld.global.u64 	%rd54, [%rd96];
	add.s64 	%rd55, %rd54, %rd16;
	st.f64 	[%rd55+48], %fd171;
	ld.global.u64 	%rd56, [%rd96];
	add.s64 	%rd57, %rd56, %rd16;
	st.u64 	[%rd57+56], %rd40;
$L__BB1_15:
	add.s32 	%r123, %r123, 2;
	add.s64 	%rd96, %rd96, 32;
	setp.ne.s32 	%p13, %r123, 0;
	@%p13 bra 	$L__BB1_5;
	cvt.u64.u32 	%rd97, %r45;
$L__BB1_17:
	and.b32  	%r49, %r41, 1;
	setp.eq.b32 	%p14, %r49, 1;
	not.pred 	%p15, %p14;
	@%p15 bra 	$L__BB1_23;
	shl.b64 	%rd58, %rd97, 4;
	add.s64 	%rd59, %rd1, %rd58;
	add.s64 	%rd10, %rd59, 4;
	ld.global.u32 	%r50, [%rd59+4];
	setp.gt.s32 	%p16, %r50, 0;
	@%p16 bra 	$L__BB1_23;
	ld.global.u32 	%r11, [%rd10+-4];
	ld.global.f64 	%fd78, [%rd2];
	mul.wide.s32 	%rd60, %r11, 64;
	add.s64 	%rd61, %rd2, %rd60;
	ld.global.f64 	%fd79, [%rd61];
	sub.f64 	%fd80, %fd78, %fd79;
	ld.global.f64 	%fd81, [%rd2+8];
	ld.global.f64 	%fd82, [%rd61+8];
	sub.f64 	%fd83, %fd81, %fd82;
	ld.global.f64 	%fd84, [%rd2+16];
	ld.global.f64 	%fd85, [%rd61+16];
	sub.f64 	%fd86, %fd84, %fd85;
	mul.f64 	%fd87, %fd83, %fd83;
	fma.rn.f64 	%fd88, %fd80, %fd80, %fd87;
	fma.rn.f64 	%fd89, %fd86, %fd86, %fd88;
	setp.geu.f64 	%p17, %fd89, %fd4;
	@%p17 bra 	$L__BB1_23;
	st.global.u32 	[%rd10], %r39;
	ld.global.f64 	%fd11, [%rd4+24];
	setp.eq.s32 	%p18, %r11, %r4;
	mov.f64 	%fd172, 0d0000000000000000;
	@%p18 bra 	$L__BB1_22;
	ld.global.f64 	%fd172, [%rd4+48];
$L__BB1_22:
	ld.global.u64 	%rd62, [%rd4+56];
	ld.global.u64 	%rd63, [%rd10+4];
	add.s64 	%rd65, %rd63, %rd16;
	st.f64 	[%rd65], %fd175;
	ld.global.u64 	%rd66, [%rd10+4];
	add.s64 	%rd67, %rd66, %rd16;
	st.f64 	[%rd67], %fd175;
	ld.global.u64 	%rd68, [%rd10+4];
	add.s64 	%rd69, %rd68, %rd16;
	st.f64 	[%rd69], %fd175;
	ld.global.u64 	%rd70, [%rd10+4];
	add.s64 	%rd71, %rd70, %rd16;
	st.f64 	[%rd71+24], %fd11;
	ld.global.u64 	%rd72, [%rd10+4];
	add.s64 	%rd73, %rd72, %rd16;
	st.f64 	[%rd73+24], %fd11;
	ld.global.u64 	%rd74, [%rd10+4];
	add.s64 	%rd75, %rd74, %rd16;
	st.f64 	[%rd75+24], %fd11;
	ld.global.u64 	%rd76, [%rd10+4];
	add.s64 	%rd77, %rd76, %rd16;
	st.f64 	[%rd77+48], %fd172;
	ld.global.u64 	%rd78, [%rd10+4];
	add.s64 	%rd79, %rd78, %rd16;
	st.u64 	[%rd79+56], %rd62;
$L__BB1_23:
	ld.param.u32 	%r119, [_Z15kernel_problem2iiP4BodyS0_PhP14DevDistroyCkpti_param_1];
	shr.s32 	%r51, %r119, 31;
	shr.u32 	%r52, %r51, 27;
	add.s32 	%r53, %r119, %r52;
	shr.s32 	%r54, %r53, 5;
	and.b32  	%r55, %r53, -32;
	setp.lt.s32 	%p19, %r55, %r119;
	selp.u32 	%r56, 1, 0, %p19;
	add.s32 	%r12, %r54, %r56;
	setp.lt.s32 	%p20, %r12, 1;
	mov.f64 	%fd186, 0d0000000000000000;
	mov.f64 	%fd187, %fd186;
	mov.f64 	%fd188, %fd186;
	@%p20 bra 	$L__BB1_49;
	mad.lo.s32 	%r57, %r5, %r1, %r3;
	mul.lo.s32 	%r58, %r39, 60;
	cvt.rn.f64.s32 	%fd93, %r58;
	div.rn.f64 	%fd17, %fd93, 0d40B7700000000000;
	abs.f64 	%fd94, %fd17;
	setp.eq.f64 	%p21, %fd94, 0d7FF0000000000000;
	mul.f64 	%fd95, %fd17, 0d3FE45F306DC9C883;
	cvt.rni.s32.f64 	%r59, %fd95;
	cvt.rn.f64.s32 	%fd96, %r59;
	fma.rn.f64 	%fd97, %fd96, 0dBFF921FB54442D18, %fd17;
	fma.rn.f64 	%fd98, %fd96, 0dBC91A62633145C00, %fd97;
	fma.rn.f64 	%fd99, %fd96, 0dB97B839A252049C0, %fd98;
	setp.ltu.f64 	%p22, %fd94, 0d41E0000000000000;
	mov.f64 	%fd185, 0d0000000000000000;
	mul.rn.f64 	%fd100, %fd17, %fd185;
	mov.f64 	%fd101, 0d3FF8000000000000;
	{
	.reg .b32 %temp; 
	mov.b64 	{%temp, %r13}, %fd101;
	}
	and.b32  	%r60, %r13, 2146435072;
	setp.eq.s32 	%p23, %r60, 1073741824;
	and.b32  	%r61, %r13, 2147483647;
	setp.ne.s32 	%p24, %r61, 1071644672;
	and.pred  	%p1, %p23, %p24;
	or.pred  	%p2, %p21, %p22;
	selp.f64 	%fd18, %fd100, %fd99, %p21;
	selp.b32 	%r14, 0, %r59, %p21;
	neg.s32 	%r127, %r12;
	sub.s32 	%r62, %r5, %r2;
	sub.s32 	%r126, %r62, %r3;
	add.s32 	%r124, %r57, 256;
	mov.u64 	%rd86, __cudart_sin_cos_coeffs;
	mov.u32 	%r125, %r5;
	mov.f64 	%fd184, %fd185;
	mov.f64 	%fd183, %fd185;
$L__BB1_25:
	ld.param.u32 	%r120, [_Z15kernel_problem2iiP4BodyS0_PhP14DevDistroyCkpti_param_1];
	mad.lo.s32 	%r63, %r5, %r1, %r3;
	shl.b32 	%r64, %r63, 2;
	mov.u32 	%r65, _ZZ15kernel_problem2iiP4BodyS0_PhP14DevDistroyCkptiE2sm;
	add.s32 	%r22, %r65, %r64;
	add.s32 	%r23, %r124, -256;
	shl.b32 	%r24, %r120, 4;
	setp.ge.s32 	%p25, %r23, %r24;
	@%p25 bra 	$L__BB1_27;
	mul.wide.u32 	%rd80, %r23, 4;
	add.s64 	%rd81, %rd2, %rd80;
	ld.global.u32 	%r66, [%rd81];
	st.shared.u32 	[%r22], %r66;
$L__BB1_27:
	add.s32 	%r67, %r124, -128;
	setp.ge.s32 	%p26, %r67, %r24;
	mul.wide.u32 	%rd82, %r23, 4;
	add.s64 	%rd11, %rd2, %rd82;
	@%p26 bra 	$L__BB1_29;
	ld.global.u32 	%r68, [%rd11+512];
	st.shared.u32 	[%r22+512], %r68;
$L__BB1_29:
	setp.ge.s32 	%p27, %r124, %r24;
	@%p27 bra 	$L__BB1_31;
	ld.global.u32 	%r69, [%rd11+1024];
	st.shared.u32 	[%r22+1024], %r69;
$L__BB1_31:
	add.s32 	%r70, %r124, 128;
	setp.ge.s32 	%p28, %r70, %r24;
	@%p28 bra 	$L__BB1_33;
	ld.global.u32 	%r71, [%rd11+1536];
	st.shared.u32 	[%r22+1536], %r71;
$L__BB1_33:
	ld.param.u32 	%r121, [_Z15kernel_problem2iiP4BodyS0_PhP14DevDistroyCkpti_param_1];
	bar.sync 	0;
	setp.eq.s32 	%p29, %r126, 0;
	setp.ge.s32 	%p30, %r125, %r121;
	or.pred  	%p31, %p29, %p30;
	@%p31 bra 	$L__BB1_47;
	shl.b32 	%r72, %r5, 6;
	add.s32 	%r74, %r65, %r72;
	ld.shared.f64 	%fd180, [%r74+48];
	ld.shared.u64 	%rd83, [%r74+56];
	setp.ne.s64 	%p32, %rd83, 1;
	@%p32 bra 	$L__BB1_38;
	mov.f64 	%fd179, %fd18;
	mov.u32 	%r128, %r14;
	@%p2 bra 	$L__BB1_37;
	{ // callseq 1, 0
	.param .b64 param0;
	st.param.f64 	[param0], %fd17;
	.param .align 16 .b8 retval0[16];
	call.uni (retval0), 
	__internal_trig_reduction_slowpathd, 
	(
	param0
	);
	ld.param.f64 	%fd179, [retval0];
	ld.param.b32 	%r128, [retval0+8];
	} // callseq 1
$L__BB1_37:
	shl.b32 	%r76, %r128, 6;
	cvt.u64.u32 	%rd84, %r76;
	and.b64  	%rd85, %rd84, 64;
	add.s64 	%rd87, %rd86, %rd85;
	mul.rn.f64 	%fd103, %fd179, %fd179;
	and.b32  	%r77, %r128, 1;
	setp.eq.b32 	%p33, %r77, 1;
	selp.f64 	%fd104, 0dBDA8FF8320FD8164, 0d3DE5DB65F9785EBA, %p33;
	ld.global.nc.v2.f64 	{%fd105, %fd106}, [%rd87];
	fma.rn.f64 	%fd107, %fd104, %fd103, %fd105;
	fma.rn.f64 	%fd108, %fd107, %fd103, %fd106;
	ld.global.nc.v2.f64 	{%fd109, %fd110}, [%rd87+16];
	fma.rn.f64 	%fd111, %fd108, %fd103, %fd109;
	fma.rn.f64 	%fd112, %fd111, %fd103, %fd110;
	ld.global.nc.v2.f64 	{%fd113, %fd114}, [%rd87+32];
	fma.rn.f64 	%fd115, %fd112, %fd103, %fd113;
	fma.rn.f64 	%fd116, %fd115, %fd103, %fd114;
	fma.rn.f64 	%fd117, %fd116, %fd179, %fd179;
	fma.rn.f64 	%fd118, %fd116, %fd103, 0d3FF0000000000000;
	selp.f64 	%fd119, %fd118, %fd117, %p33;
	and.b32  	%r78, %r128, 2;
	setp.eq.s32 	%p34, %r78, 0;
	mov.f64 	%fd120, 0d0000000000000000;
	sub.f64 	%fd121, %fd120, %fd119;
	selp.f64 	%fd122, %fd119, %fd121, %p34;
	abs.f64 	%fd123, %fd122;
	mul.f64 	%fd124, %fd180, 0d3FE0000000000000;
	fma.rn.f64 	%fd180, %fd124, %fd123, %fd180;
$L__BB1_38:
	shl.b32 	%r79, %r5, 6;
	mov.u32 	%r80, _ZZ15kernel_problem2iiP4BodyS0_PhP14DevDistroyCkptiE2sm;
	add.s32 	%r81, %r80, %r79;
	ld.shared.f64 	%fd125, [%r81];
	sub.f64 	%fd27, %fd125, %fd175;
	ld.shared.f64 	%fd126, [%r81+8];
	sub.f64 	%fd28, %fd126, %fd174;
	ld.shared.f64 	%fd127, [%r81+16];
	sub.f64 	%fd29, %fd127, %fd173;
	mul.f64 	%fd128, %fd28, %fd28;
	fma.rn.f64 	%fd129, %fd27, %fd27, %fd128;
	fma.rn.f64 	%fd130, %fd29, %fd29, %fd129;
	add.f64 	%fd30, %fd130, 0d3EB0C6F7A0B5ED8D;
	{
	.reg .b32 %temp; 
	mov.b64 	{%temp, %r27}, %fd30;
	}
	setp.neu.f64 	%p35, %fd30, 0d0000000000000000;
	@%p35 bra 	$L__BB1_40;
	setp.lt.s32 	%p37, %r13, 0;
	and.b32  	%r82, %r13, 2146435072;
	setp.eq.s32 	%p38, %r82, 1073741824;
	selp.b32 	%r83, %r27, 0, %p38;
	or.b32  	%r84, %r83, 2146435072;
	selp.b32 	%r85, %r84, %r83, %p37;
	mov.b32 	%r86, 0;
	mov.b64 	%fd182, {%r86, %r85};
	bra.uni 	$L__BB1_41;
$L__BB1_40:
	abs.f64 	%fd131, %fd30;
	{ // callseq 2, 0
	.param .b64 param0;
	st.param.f64 	[param0], %fd131;
	.param .b64 retval0;
	call.uni (retval0), 
	__internal_accurate_pow, 
	(
	param0
	);
	ld.param.f64 	%fd132, [retval0];
	} // callseq 2
	setp.lt.s32 	%p36, %r27, 0;
	selp.f64 	%fd182, 0dFFF8000000000000, %fd132, %p36;
$L__BB1_41:
	add.f64 	%fd134, %fd30, 0d3FF8000000000000;
	{
	.reg .b32 %temp; 
	mov.b64 	{%temp, %r87}, %fd134;
	}
	and.b32  	%r88, %r87, 2146435072;
	setp.ne.s32 	%p39, %r88, 2146435072;
	@%p39 bra 	$L__BB1_46;
	setp.num.f64 	%p40, %fd30, %fd30;
	@%p40 bra 	$L__BB1_44;
	mov.f64 	%fd135, 0d3FF8000000000000;
	add.rn.f64 	%fd182, %fd30, %fd135;
	bra.uni 	$L__BB1_46;
$L__BB1_44:
	setp.neu.f64 	%p41, %fd30, 0d7FF0000000000000;
	@%p41 bra 	$L__BB1_46;
	setp.lt.s32 	%p42, %r27, 0;
	setp.lt.s32 	%p43, %r13, 0;
	selp.b32 	%r89, 0, 2146435072, %p43;
	or.b32  	%r90, %r89, -2147483648;
	selp.b32 	%r91, %r90, %r89, %p1;
	selp.b32 	%r92, %r91, %r89, %p42;
	mov.b32 	%r93, 0;
	mov.b64 	%fd182, {%r93, %r92};
$L__BB1_46:
	setp.eq.f64 	%p44, %fd30, 0d3FF0000000000000;
	selp.f64 	%fd136, 0d3FF0000000000000, %fd182, %p44;
	mul.f64 	%fd137, %fd180, 0d3DD25868F4DEAE16;
	mul.f64 	%fd138, %fd137, %fd27;
	div.rn.f64 	%fd139, %fd138, %fd136;
	add.f64 	%fd185, %fd185, %fd139;
	mul.f64 	%fd140, %fd137, %fd28;
	div.rn.f64 	%fd141, %fd140, %fd136;
	add.f64 	%fd184, %fd184, %fd141;
	mul.f64 	%fd142, %fd137, %fd29;
	div.rn.f64 	%fd143, %fd142, %fd136;
	add.f64 	%fd183, %fd183, %fd143;
$L__BB1_47:
	add.s32 	%r127, %r127, 1;
	setp.ne.s32 	%p45, %r127, 0;
	add.s32 	%r126, %r126, 32;
	add.s32 	%r125, %r125, 32;
	add.s32 	%r124, %r124, 512;
	@%p45 bra 	$L__BB1_25;
	mul.f64 	%fd188, %fd185, 0d404E000000000000;
	mul.f64 	%fd187, %fd184, 0d404E000000000000;
	mul.f64 	%fd186, %fd183, 0d404E000000000000;
$L__BB1_49:
	mul.lo.s32 	%r32, %r1, 3;
	mul.lo.s32 	%r33, %r3, 3;
	mad.lo.s32 	%r94, %r32, %r5, %r33;
	shl.b32 	%r95, %r94, 3;
	mov.u32 	%r96, _ZZ15kernel_problem2iiP4BodyS0_PhP14DevDistroyCkptiE2sm;
	add.s32 	%r97, %r96, %r95;
	add.s32 	%r34, %r97, 2048;
	st.shared.f64 	[%r97+2048], %fd188;
	st.shared.f64 	[%r97+2056], %fd187;
	st.shared.f64 	[%r97+2064], %fd186;
	bar.sync 	0;
	mov.u32 	%r35, %ntid.y;
	setp.lt.u32 	%p46, %r35, 2;
	@%p46 bra 	$L__BB1_54;
	mov.b32 	%r129, 2;
$L__BB1_51:
	add.s32 	%r99, %r129, -1;
	and.b32  	%r100, %r99, %r5;
	setp.ne.s32 	%p47, %r100, 0;
	@%p47 bra 	$L__BB1_53;
	shr.u32 	%r101, %r129, 1;
	add.s32 	%r102, %r101, %r5;
	mad.lo.s32 	%r103, %r102, %r32, %r33;
	shl.b32 	%r104, %r103, 3;
	add.s32 	%r106, %r96, %r104;
	ld.shared.f64 	%fd144, [%r106+2048];
	ld.shared.f64 	%fd145, [%r34];
	add.f64 	%fd146, %fd144, %fd145;
	st.shared.f64 	[%r34], %fd146;
	ld.shared.f64 	%fd147, [%r106+2056];
	ld.shared.f64 	%fd148, [%r34+8];
	add.f64 	%fd149, %fd147, %fd148;
	st.shared.f64 	[%r34+8], %fd149;
	ld.shared.f64 	%fd150, [%r106+2064];
	ld.shared.f64 	%fd151, [%r34+16];
	add.f64 	%fd152, %fd150, %fd151;
	st.shared.f64 	[%r34+16], %fd152;
$L__BB1_53:
	bar.sync 	0;
	shl.b32 	%r129, %r129, 1;
	setp.le.u32 	%p48, %r129, %r35;
	@%p48 bra 	$L__BB1_51;
$L__BB1_54:
	ld.param.u32 	%r122, [_Z15kernel_problem2iiP4BodyS0_PhP14DevDistroyCkpti_param_1];
	setp.ge.s32 	%p49, %r4, %r122;
	add.s32 	%r107, %r32, %r33;
	shl.b32 	%r108, %r107, 3;
	add.s32 	%r110, %r96, %r108;
	add.s32 	%r38, %r110, 2048;
	setp.gt.u32 	%p50, %r5, 2;
	or.pred  	%p51, %p50, %p49;
	@%p51 bra 	$L__BB1_56;
	ld.param.u64 	%rd95, [_Z15kernel_problem2iiP4BodyS0_PhP14DevDistroyCkpti_param_3];
	mul.wide.s32 	%rd88, %r4, 64;
	add.s64 	%rd89, %rd2, %rd88;
	mul.wide.u32 	%rd90, %r5, 8;
	add.s64 	%rd91, %rd89, %rd90;
	cvta.to.global.u64 	%rd92, %rd95;
	add.s64 	%rd93, %rd92, %rd88;
	add.s64 	%rd94, %rd93, %rd90;
	st.shared.f64 	[%r38], %fd175;
	st.shared.f64 	[%r38+8], %fd174;
	st.shared.f64 	[%r38+16], %fd173;
	ld.global.f64 	%fd153, [%rd91+24];
	add.s32 	%r111, %r33, %r5;
	shl.b32 	%r112, %r111, 3;
	add.s32 	%r114, %r96, %r112;
	ld.shared.f64 	%fd154, [%r114+2048];
	add.f64 	%fd155, %fd153, %fd154;
	shl.b32 	%r115, %r5, 3;
	add.s32 	%r116, %r38, %r115;
	ld.shared.f64 	%fd156, [%r116];
	fma.rn.f64 	%fd157, %fd155, 0d404E000000000000, %fd156;
	st.shared.f64 	[%r116], %fd157;
	st.global.f64 	[%rd94+24], %fd155;
	st.global.f64 	[%rd94], %fd157;
$L__BB1_56:
	bar.sync 	0;
	or.b32  	%r117, %r4, %r5;
	setp.ne.s32 	%p52, %r117, 0;
	@%p52 bra 	$L__BB1_59;
	ld.shared.f64 	%fd158, [%r38];
	ld.shared.f64 	%fd159, [%r38+24];
	sub.f64 	%fd160, %fd158, %fd159;
	ld.shared.f64 	%fd161, [%r38+8];
	ld.shared.f64 	%fd162, [%r38+32];
	sub.f64 	%fd163, %fd161, %fd162;
	ld.shared.f64 	%fd164, [%r38+16];
	ld.shared.f64 	%fd165, [%r38+40];
	sub.f64 	%fd166, %fd164, %fd165;
	mul.f64 	%fd167, %fd163, %fd163;
	fma.rn.f64 	%fd168, %fd160, %fd160, %fd167;
	fma.rn.f64 	%fd169, %fd166, %fd166, %fd168;
	setp.geu.f64 	%p53, %fd169, 0d42D6BCC41E900000;
	@%p53 bra 	$L__BB1_59;
	st.global.u32 	[%rd3], %r39;
$L__BB1_59:
	ret;

}
	// .globl	_Z15kernel_problem3iiP4BodyS0_Ph
.visible .entry _Z15kernel_problem3iiP4BodyS0_Ph(
	.param .u32 _Z15kernel_problem3iiP4BodyS0_Ph_param_0,
	.param .u32 _Z15kernel_problem3iiP4BodyS0_Ph_param_1,
	.param .u64 .ptr .align 1 _Z15kernel_problem3iiP4BodyS0_Ph_param_2,
	.param .u64 .ptr .align 1 _Z15kernel_problem3iiP4BodyS0_Ph_param_3,
	.param .u64 .ptr .align 1 _Z15kernel_problem3iiP4BodyS0_Ph_param_4
)
{
	.reg .pred 	%p<42>;
	.reg .b32 	%r<109>;
	.reg .b64 	%rd<25>;
	.reg .b64 	%fd<132>;
	// demoted variable
	.shared .align 4 .b8 _ZZ15kernel_problem3iiP4BodyS0_PhE2sm[5120];
	ld.param.u32 	%r33, [_Z15kernel_problem3iiP4BodyS0_Ph_param_0];
	ld.param.u32 	%r34, [_Z15kernel_problem3iiP4BodyS0_Ph_param_1];
	ld.param.u64 	%rd5, [_Z15kernel_problem3iiP4BodyS0_Ph_param_2];
	ld.param.u64 	%rd6, [_Z15kernel_problem3iiP4BodyS0_Ph_param_4];
	cvta.to.global.u64 	%rd1, %rd5;
	cvta.to.global.u64 	%rd2, %rd6;
	ld.global.u32 	%r35, [%rd2];
	setp.eq.s32 	%p3, %r35, 0;
	@%p3 bra 	$L__BB2_39;
	mov.u32 	%r36, %ctaid.x;
	mov.u32 	%r1, %ntid.x;
	mul.lo.s32 	%r2, %r36, %r1;
	mov.u32 	%r3, %tid.x;
	add.s32 	%r4, %r2, %r3;
	mov.u32 	%r5, %tid.y;
	setp.ge.s32 	%p4, %r4, %r34;
	@%p4 bra 	$L__BB2_3;
	mul.wide.s32 	%rd7, %r4, 64;
	add.s64 	%rd8, %rd1, %rd7;
	ld.global.f64 	%fd116, [%rd8];
	ld.global.f64 	%fd117, [%rd8+8];
	ld.global.f64 	%fd118, [%rd8+16];
$L__BB2_3:
	setp.ne.s32 	%p5, %r4, 1;
	setp.ne.s32 	%p6, %r5, 0;
	or.pred  	%p7, %p6, %p5;
	@%p7 bra 	$L__BB2_6;
	ld.global.f64 	%fd40, [%rd1];
	sub.f64 	%fd41, %fd40, %fd116;
	ld.global.f64 	%fd42, [%rd1+8];
	sub.f64 	%fd43, %fd42, %fd117;
	ld.global.f64 	%fd44, [%rd1+16];
	sub.f64 	%fd45, %fd44, %fd118;
	mul.f64 	%fd46, %fd43, %fd43;
	fma.rn.f64 	%fd47, %fd41, %fd41, %fd46;
	fma.rn.f64 	%fd48, %fd45, %fd45, %fd47;
	setp.geu.f64 	%p8, %fd48, 0d42D6BCC41E900000;
	@%p8 bra 	$L__BB2_6;
	mov.b32 	%r37, 0;
	st.global.u32 	[%rd2], %r37;
$L__BB2_6:
	shr.s32 	%r38, %r34, 31;
	shr.u32 	%r39, %r38, 27;
	add.s32 	%r40, %r34, %r39;
	shr.s32 	%r41, %r40, 5;
	and.b32  	%r42, %r40, -32;
	setp.lt.s32 	%p9, %r42, %r34;
	selp.u32 	%r43, 1, 0, %p9;
	add.s32 	%r6, %r41, %r43;
	setp.lt.s32 	%p10, %r6, 1;
	mov.f64 	%fd129, 0d0000000000000000;
	mov.f64 	%fd130, %fd129;
	mov.f64 	%fd131, %fd129;
	@%p10 bra 	$L__BB2_32;
	mad.lo.s32 	%r44, %r5, %r1, %r3;
	shl.b32 	%r7, %r34, 4;
	mul.lo.s32 	%r45, %r33, 60;
	cvt.rn.f64.s32 	%fd51, %r45;
	div.rn.f64 	%fd7, %fd51, 0d40B7700000000000;
	abs.f64 	%fd52, %fd7;
	setp.eq.f64 	%p11, %fd52, 0d7FF0000000000000;
	mul.f64 	%fd53, %fd7, 0d3FE45F306DC9C883;
	cvt.rni.s32.f64 	%r46, %fd53;
	cvt.rn.f64.s32 	%fd54, %r46;
	fma.rn.f64 	%fd55, %fd54, 0dBFF921FB54442D18, %fd7;
	fma.rn.f64 	%fd56, %fd54, 0dBC91A62633145C00, %fd55;
	fma.rn.f64 	%fd57, %fd54, 0dB97B839A252049C0, %fd56;
	setp.ltu.f64 	%p12, %fd52, 0d41E0000000000000;
	mov.f64 	%fd128, 0d0000000000000000;
	mul.rn.f64 	%fd58, %fd7, %fd128;
	mov.f64 	%fd59, 0d3FF8000000000000;
	{
	.reg .b32 %temp; 
	mov.b64 	{%temp, %r8}, %fd59;
	}
	and.b32  	%r47, %r8, 2146435072;
	setp.eq.s32 	%p13, %r47, 1073741824;
	setp.lt.s32 	%p14, %r8, 0;
	selp.b32 	%r9, 0, 2146435072, %p14;
	and.b32  	%r48, %r8, 2147483647;
	setp.ne.s32 	%p15, %r48, 1071644672;
	and.pred  	%p1, %p13, %p15;
	or.pred  	%p2, %p11, %p12;
	selp.f64 	%fd8, %fd58, %fd57, %p11;
	selp.b32 	%r10, 0, %r46, %p11;
	neg.s32 	%r106, %r6;
	sub.s32 	%r49, %r5, %r2;
	sub.s32 	%r105, %r49, %r3;
	add.s32 	%r103, %r44, 256;
	mov.u64 	%rd15, __cudart_sin_cos_coeffs;
	mov.u32 	%r104, %r5;
	mov.f64 	%fd127, %fd128;
	mov.f64 	%fd126, %fd128;
$L__BB2_8:
	mad.lo.s32 	%r50, %r5, %r1, %r3;
	shl.b32 	%r51, %r50, 2;
	mov.u32 	%r52, _ZZ15kernel_problem3iiP4BodyS0_PhE2sm;
	add.s32 	%r18, %r52, %r51;
	add.s32 	%r19, %r103, -256;
	setp.ge.s32 	%p16, %r19, %r7;
	@%p16 bra 	$L__BB2_10;
	mul.wide.u32 	%rd9, %r19, 4;
	add.s64 	%rd10, %rd1, %rd9;
	ld.global.u32 	%r53, [%rd10];
	st.shared.u32 	[%r18], %r53;
$L__BB2_10:
	add.s32 	%r54, %r103, -128;
	setp.ge.s32 	%p17, %r54, %r7;
	mul.wide.u32 	%rd11, %r19, 4;
	add.s64 	%rd3, %rd1, %rd11;
	@%p17 bra 	$L__BB2_12;
	ld.global.u32 	%r55, [%rd3+512];
	st.shared.u32 	[%r18+512], %r55;
$L__BB2_12:
	setp.ge.s32 	%p18, %r103, %r7;
	@%p18 bra 	$L__BB2_14;
	ld.global.u32 	%r56, [%rd3+1024];
	st.shared.u32 	[%r18+1024], %r56;
$L__BB2_14:
	add.s32 	%r57, %r103, 128;
	setp.ge.s32 	%p19, %r57, %r7;
	@%p19 bra 	$L__BB2_16;
	ld.global.u32 	%r58, [%rd3+1536];
	st.shared.u32 	[%r18+1536], %r58;
$L__BB2_16:
	bar.sync 	0;
	setp.eq.s32 	%p20, %r105, 0;
	setp.ge.s32 	%p21, %r104, %r34;
	or.pred  	%p22, %p20, %p21;
	@%p22 bra 	$L__BB2_30;
	shl.b32 	%r59, %r5, 6;
	add.s32 	%r61, %r52, %r59;
	ld.shared.f64 	%fd123, [%r61+48];
	ld.shared.u64 	%rd12, [%r61+56];
	setp.ne.s64 	%p23, %rd12, 1;
	@%p23 bra 	$L__BB2_21;
	mov.f64 	%fd122, %fd8;
	mov.u32 	%r107, %r10;
	@%p2 bra 	$L__BB2_20;
	{ // callseq 3, 0
	.param .b64 param0;
	st.param.f64 	[param0], %fd7;
	.param .align 16 .b8 retval0[16];
	call.uni (retval0), 
	__internal_trig_reduction_slowpathd, 
	(
	param0
	);
	ld.param.f64 	%fd122, [retval0];
	ld.param.b32 	%r107, [retval0+8];
	} // callseq 3
$L__BB2_20:
	shl.b32 	%r63, %r107, 6;
	cvt.u64.u32 	%rd13, %r63;
	and.b64  	%rd14, %rd13, 64;
	add.s64 	%rd16, %rd15, %rd14;
	mul.rn.f64 	%fd61, %fd122, %fd122;
	and.b32  	%r64, %r107, 1;
	setp.eq.b32 	%p24, %r64, 1;
	selp.f64 	%fd62, 0dBDA8FF8320FD8164, 0d3DE5DB65F9785EBA, %p24;
	ld.global.nc.v2.f64 	{%fd63, %fd64}, [%rd16];
	fma.rn.f64 	%fd65, %fd62, %fd61, %fd63;
	fma.rn.f64 	%fd66, %fd65, %fd61, %fd64;
	ld.global.nc.v2.f64 	{%fd67, %fd68}, [%rd16+16];
	fma.rn.f64 	%fd69, %fd66, %fd61, %fd67;
	fma.rn.f64 	%fd70, %fd69, %fd61, %fd68;
	ld.global.nc.v2.f64 	{%fd71, %fd72}, [%rd16+32];
	fma.rn.f64 	%fd73, %fd70, %fd61, %fd71;
	fma.rn.f64 	%fd74, %fd73, %fd61, %fd72;
	fma.rn.f64 	%fd75, %fd74, %fd122, %fd122;
	fma.rn.f64 	%fd76, %fd74, %fd61, 0d3FF0000000000000;
	selp.f64 	%fd77, %fd76, %fd75, %p24;
	and.b32  	%r65, %r107, 2;
	setp.eq.s32 	%p25, %r65, 0;
	mov.f64 	%fd78, 0d0000000000000000;
	sub.f64 	%fd79, %fd78, %fd77;
	selp.f64 	%fd80, %fd77, %fd79, %p25;
	abs.f64 	%fd81, %fd80;
	mul.f64 	%fd82, %fd123, 0d3FE0000000000000;
	fma.rn.f64 	%fd123, %fd82, %fd81, %fd123;
$L__BB2_21:
	shl.b32 	%r66, %r5, 6;
	mov.u32 	%r67, _ZZ15kernel_problem3iiP4BodyS0_PhE2sm;
	add.s32 	%r68, %r67, %r66;
	ld.shared.f64 	%fd83, [%r68];
	sub.f64 	%fd17, %fd83, %fd116;
	ld.shared.f64 	%fd84, [%r68+8];
	sub.f64 	%fd18, %fd84, %fd117;
	ld.shared.f64 	%fd85, [%r68+16];
	sub.f64 	%fd19, %fd85, %fd118;
	mul.f64 	%fd86, %fd18, %fd18;
	fma.rn.f64 	%fd87, %fd17, %fd17, %fd86;
	fma.rn.f64 	%fd88, %fd19, %fd19, %fd87;
	add.f64 	%fd20, %fd88, 0d3EB0C6F7A0B5ED8D;
	{
	.reg .b32 %temp; 
	mov.b64 	{%temp, %r22}, %fd20;
	}
	setp.neu.f64 	%p26, %fd20, 0d0000000000000000;
	@%p26 bra 	$L__BB2_23;
	setp.lt.s32 	%p28, %r8, 0;
	and.b32  	%r69, %r8, 2146435072;
	setp.eq.s32 	%p29, %r69, 1073741824;
	selp.b32 	%r70, %r22, 0, %p29;
	or.b32  	%r71, %r70, 2146435072;
	selp.b32 	%r72, %r71, %r70, %p28;
	mov.b32 	%r73, 0;
	mov.b64 	%fd125, {%r73, %r72};
	bra.uni 	$L__BB2_24;
$L__BB2_23:
	abs.f64 	%fd89, %fd20;
	{ // callseq 4, 0
	.param .b64 param0;
	st.param.f64 	[param0], %fd89;
	.param .b64 retval0;
	call.uni (retval0), 
	__internal_accurate_pow, 
	(
	param0
	);
	ld.param.f64 	%fd90, [retval0];
	} // callseq 4
	setp.lt.s32 	%p27, %r22, 0;
	selp.f64 	%fd125, 0dFFF8000000000000, %fd90, %p27;
$L__BB2_24:
	add.f64 	%fd92, %fd20, 0d3FF8000000000000;
	{
	.reg .b32 %temp; 
	mov.b64 	{%temp, %r74}, %fd92;
	}
	and.b32  	%r75, %r74, 2146435072;
	setp.ne.s32 	%p30, %r75, 2146435072;
	@%p30 bra 	$L__BB2_29;
	setp.num.f64 	%p31, %fd20, %fd20;
	@%p31 bra 	$L__BB2_27;
	mov.f64 	%fd93, 0d3FF8000000000000;
	add.rn.f64 	%fd125, %fd20, %fd93;
	bra.uni 	$L__BB2_29;
$L__BB2_27:
	setp.neu.f64 	%p32, %fd20, 0d7FF0000000000000;
	@%p32 bra 	$L__BB2_29;
	setp.lt.s32 	%p33, %r22, 0;
	or.b32  	%r76, %r9, -2147483648;
	selp.b32 	%r77, %r76, %r9, %p1;
	selp.b32 	%r78, %r77, %r9, %p33;
	mov.b32 	%r79, 0;
	mov.b64 	%fd125, {%r79, %r78};
$L__BB2_29:
	setp.eq.f64 	%p34, %fd20, 0d3FF0000000000000;
	selp.f64 	%fd94, 0d3FF0000000000000, %fd125, %p34;
	mul.f64 	%fd95, %fd123, 0d3DD25868F4DEAE16;
	mul.f64 	%fd96, %fd95, %fd17;
	div.rn.f64 	%fd97, %fd96, %fd94;
	add.f64 	%fd128, %fd128, %fd97;
	mul.f64 	%fd98, %fd95, %fd18;
	div.rn.f64 	%fd99, %fd98, %fd94;
	add.f64 	%fd127, %fd127, %fd99;
	mul.f64 	%fd100, %fd95, %fd19;
	div.rn.f64 	%fd101, %fd100, %fd94;
	add.f64 	%fd126, %fd126, %fd101;
$L__BB2_30:
	add.s32 	%r106, %r106, 1;
	setp.ne.s32 	%p35, %r106, 0;
	add.s32 	%r105, %r105, 32;
	add.s32 	%r104, %r104, 32;
	add.s32 	%r103, %r103, 512;
	@%p35 bra 	$L__BB2_8;
	mul.f64 	%fd131, %fd128, 0d404E000000000000;
	mul.f64 	%fd130, %fd127, 0d404E000000000000;
	mul.f64 	%fd129, %fd126, 0d404E000000000000;
$L__BB2_32:
	mul.lo.s32 	%r27, %r1, 3;
	mul.lo.s32 	%r28, %r3, 3;
	mad.lo.s32 	%r80, %r27, %r5, %r28;
	shl.b32 	%r81, %r80, 3;
	mov.u32 	%r82, _ZZ15kernel_problem3iiP4BodyS0_PhE2sm;
	add.s32 	%r83, %r82, %r81;
	add.s32 	%r29, %r83, 2048;
	st.shared.f64 	[%r83+2048], %fd131;
	st.shared.f64 	[%r83+2056], %fd130;
	st.shared.f64 	[%r83+2064], %fd129;
	bar.sync 	0;
	mov.u32 	%r30, %ntid.y;
	setp.lt.u32 	%p36, %r30, 2;
	@%p36 bra 	$L__BB2_37;
	mov.b32 	%r108, 2;
$L__BB2_34:
	add.s32 	%r85, %r108, -1;
	and.b32  	%r86, %r85, %r5;
	setp.ne.s32 	%p37, %r86, 0;
	@%p37 bra 	$L__BB2_36;
	shr.u32 	%r87, %r108, 1;
	add.s32 	%r88, %r87, %r5;
	mad.lo.s32 	%r89, %r88, %r27, %r28;
	shl.b32 	%r90, %r89, 3;
	add.s32 	%r92, %r82, %r90;
	ld.shared.f64 	%fd102, [%r92+2048];
	ld.shared.f64 	%fd103, [%r29];
	add.f64 	%fd104, %fd102, %fd103;
	st.shared.f64 	[%r29], %fd104;
	ld.shared.f64 	%fd105, [%r92+2056];
	ld.shared.f64 	%fd106, [%r29+8];
	add.f64 	%fd107, %fd105, %fd106;
	st.shared.f64 	[%r29+8], %fd107;
	ld.shared.f64 	%fd108, [%r92+2064];
	ld.shared.f64 	%fd109, [%r29+16];
	add.f64 	%fd110, %fd108, %fd109;
	st.shared.f64 	[%r29+16], %fd110;
$L__BB2_36:
	bar.sync 	0;
	shl.b32 	%r108, %r108, 1;
	setp.le.u32 	%p38, %r108, %r30;
	@%p38 bra 	$L__BB2_34;
$L__BB2_37:
	setp.ge.s32 	%p39, %r4, %r34;
	setp.gt.u32 	%p40, %r5, 2;
	or.pred  	%p41, %p40, %p39;
	@%p41 bra 	$L__BB2_39;
	ld.param.u64 	%rd24, [_Z15kernel_problem3iiP4BodyS0_Ph_param_3];
	add.s32 	%r93, %r27, %r28;
	shl.b32 	%r94, %r93, 3;
	add.s32 	%r96, %r82, 2048;
	add.s32 	%r97, %r96, %r94;
	mul.wide.s32 	%rd17, %r4, 64;
	add.s64 	%rd18, %rd1, %rd17;
	mul.wide.u32 	%rd19, %r5, 8;
	add.s64 	%rd20, %rd18, %rd19;
	cvta.to.global.u64 	%rd21, %rd24;
	add.s64 	%rd22, %rd21, %rd17;
	add.s64 	%rd23, %rd22, %rd19;
	st.shared.f64 	[%r97], %fd116;
	st.shared.f64 	[%r97+8], %fd117;
	st.shared.f64 	[%r97+16], %fd118;
	ld.global.f64 	%fd111, [%rd20+24];
	add.s32 	%r98, %r28, %r5;
	shl.b32 	%r99, %r98, 3;
	add.s32 	%r100, %r96, %r99;
	ld.shared.f64 	%fd112, [%r100];
	add.f64 	%fd113, %fd111, %fd112;
	shl.b32 	%r101, %r5, 3;
	add.s32 	%r102, %r97, %r101;
	ld.shared.f64 	%fd114, [%r102];
	fma.rn.f64 	%fd115, %fd113, 0d404E000000000000, %fd114;
	st.shared.f64 	[%r102], %fd115;
	st.global.f64 	[%rd23+24], %fd113;
	st.global.f64 	[%rd23], %fd115;
$L__BB2_39:
	ret;

}
	// .globl	_Z20kernel_bodyArray_cpyiP4BodyS0_
.visible .entry _Z20kernel_bodyArray_cpyiP4BodyS0_(
	.param .u32 _Z20kernel_bodyArray_cpyiP4BodyS0__param_0,
	.param .u64 .ptr .align 1 _Z20kernel_bodyArray_cpyiP4BodyS0__param_1,
	.param .u64 .ptr .align 1 _Z20kernel_bodyArray_cpyiP4BodyS0__param_2
)
{
	.reg .pred 	%p<12>;
	.reg .b32 	%r<50>;
	.reg .b64 	%rd<34>;
	.reg .b64 	%fd<36>;

	ld.param.u32 	%r32, [_Z20kernel_bodyArray_cpyiP4BodyS0__param_0];
	ld.param.u64 	%rd3, [_Z20kernel_bodyArray_cpyiP4BodyS0__param_2];
	cvta.to.global.u64 	%rd1, %rd3;
	mov.u32 	%r41, %tid.x;
	mov.u32 	%r2, %ntid.x;
	shl.b32 	%r3, %r32, 4;
	div.s32 	%r33, %r3, %r2;
	mul.lo.s32 	%r34, %r33, %r2;
	setp.lt.s32 	%p1, %r34, %r3;
	selp.u32 	%r35, 1, 0, %p1;
	add.s32 	%r4, %r33, %r35;
	setp.lt.s32 	%p2, %r4, 1;
	@%p2 bra 	$L__BB3_17;
	and.b32  	%r5, %r4, 3;
	setp.lt.u32 	%p3, %r4, 4;
	mov.b32 	%r49, 0;
	@%p3 bra 	$L__BB3_12;
	and.b32  	%r49, %r4, 2147483644;
	mad.lo.s32 	%r44, %r2, 3, %r41;
	shl.b32 	%r38, %r2, 1;
	add.s32 	%r43, %r41, %r38;
	add.s32 	%r42, %r41, %r2;
	mov.b32 	%r45, 0;
$L__BB3_3:
	setp.ge.s32 	%p4, %r45, %r3;
	@%p4 bra 	$L__BB3_5;
	ld.param.u64 	%rd29, [_Z20kernel_bodyArray_cpyiP4BodyS0__param_1];
	mul.wide.u32 	%rd4, %r41, 64;
	add.s64 	%rd5, %rd1, %rd4;
	cvta.to.global.u64 	%rd6, %rd29;
	add.s64 	%rd7, %rd6, %rd4;
	ld.global.f64 	%fd1, [%rd7];
	ld.global.f64 	%fd2, [%rd7+8];
	ld.global.f64 	%fd3, [%rd7+16];
	ld.global.f64 	%fd4, [%rd7+24];
	ld.global.f64 	%fd5, [%rd7+32];
	ld.global.f64 	%fd6, [%rd7+40];
	ld.global.f64 	%fd7, [%rd7+48];
	ld.global.u64 	%rd8, [%rd7+56];
	st.global.f64 	[%rd5], %fd1;
	st.global.f64 	[%rd5+8], %fd2;
	st.global.f64 	[%rd5+16], %fd3;
	st.global.f64 	[%rd5+24], %fd4;
	st.global.f64 	[%rd5+32], %fd5;
	st.global.f64 	[%rd5+40], %fd6;
	st.global.f64 	[%rd5+48], %fd7;
	st.global.u64 	[%rd5+56], %rd8;
$L__BB3_5:
	add.s32 	%r15, %r45, 1;
	setp.ge.s32 	%p5, %r15, %r3;
	@%p5 bra 	$L__BB3_7;
	ld.param.u64 	%rd30, [_Z20kernel_bodyArray_cpyiP4BodyS0__param_1];
	mul.wide.u32 	%rd9, %r42, 64;
	add.s64 	%rd10, %rd1, %rd9;
	cvta.to.global.u64 	%rd11, %rd30;
	add.s64 	%rd12, %rd11, %rd9;
	ld.global.f64 	%fd8, [%rd12];
	ld.global.f64 	%fd9, [%rd12+8];
	ld.global.f64 	%fd10, [%rd12+16];
	ld.global.f64 	%fd11, [%rd12+24];
	ld.global.f64 	%fd12, [%rd12+32];
	ld.global.f64 	%fd13, [%rd12+40];
	ld.global.f64 	%fd14, [%rd12+48];
	ld.global.u64 	%rd13, [%rd12+56];
	st.global.f64 	[%rd10], %fd8;
	st.global.f64 	[%rd10+8], %fd9;
	st.global.f64 	[%rd10+16], %fd10;
	st.global.f64 	[%rd10+24], %fd11;
	st.global.f64 	[%rd10+32], %fd12;
	st.global.f64 	[%rd10+40], %fd13;
	st.global.f64 	[%rd10+48], %fd14;
	st.global.u64 	[%rd10+56], %rd13;
$L__BB3_7:
	add.s32 	%r16, %r15, 1;
	setp.ge.s32 	%p6, %r16, %r3;
	@%p6 bra 	$L__BB3_9;
	ld.param.u64 	%rd31, [_Z20kernel_bodyArray_cpyiP4BodyS0__param_1];
	mul.wide.u32 	%rd14, %r43, 64;
	add.s64 	%rd15, %rd1, %rd14;
	cvta.to.global.u64 	%rd16, %rd31;
	add.s64 	%rd17, %rd16, %rd14;
	ld.global.f64 	%fd15, [%rd17];
	ld.global.f64 	%fd16, [%rd17+8];
	ld.global.f64 	%fd17, [%rd17+16];
	ld.global.f64 	%fd18, [%rd17+24];
	ld.global.f64 	%fd19, [%rd17+32];
	ld.global.f64 	%fd20, [%rd17+40];
	ld.global.f64 	%fd21, [%rd17+48];
	ld.global.u64 	%rd18, [%rd17+56];
	st.global.f64 	[%rd15], %fd15;
	st.global.f64 	[%rd15+8], %fd16;
	st.global.f64 	[%rd15+16], %fd17;
	st.global.f64 	[%rd15+24], %fd18;
	st.global.f64 	[%rd15+32], %fd19;
	st.global.f64 	[%rd15+40], %fd20;
	st.global.f64 	[%rd15+48], %fd21;
	st.global.u64 	[%rd15+56], %rd18;
$L__BB3_9:
	add.s32 	%r17, %r16, 1;
	setp.ge.s32 	%p7, %r17, %r3;
	@%p7 bra 	$L__BB3_11;
	ld.param.u64 	%rd32, [_Z20kernel_bodyArray_cpyiP4BodyS0__param_1];
	mul.wide.u32 	%rd19, %r44, 64;
	add.s64 	%rd20, %rd1, %rd19;
	cvta.to.global.u64 	%rd21, %rd32;
	add.s64 	%rd22, %rd21, %rd19;
	ld.global.f64 	%fd22, [%rd22];
	ld.global.f64 	%fd23, [%rd22+8];
	ld.global.f64 	%fd24, [%rd22+16];
	ld.global.f64 	%fd25, [%rd22+24];
	ld.global.f64 	%fd26, [%rd22+32];
	ld.global.f64 	%fd27, [%rd22+40];
	ld.global.f64 	%fd28, [%rd22+48];
	ld.global.u64 	%rd23, [%rd22+56];
	st.global.f64 	[%rd20], %fd22;
	st.global.f64 	[%rd20+8], %fd23;
	st.global.f64 	[%rd20+16], %fd24;
	st.global.f64 	[%rd20+24], %fd25;
	st.global.f64 	[%rd20+32], %fd26;
	st.global.f64 	[%rd20+40], %fd27;
	st.global.f64 	[%rd20+48], %fd28;
	st.global.u64 	[%rd20+56], %rd23;
$L__BB3_11:
	shl.b32 	%r39, %r2, 2;
	add.s32 	%r44, %r44, %r39;
	add.s32 	%r43, %r43, %r39;
	add.s32 	%r42, %r42, %r39;
	add.s32 	%r41, %r41, %r39;
	add.s32 	%r45, %r17, 1;
	setp.ne.s32 	%p8, %r45, %r49;
	@%p8 bra 	$L__BB3_3;
$L__BB3_12:
	setp.eq.s32 	%p9, %r5, 0;
	@%p9 bra 	$L__BB3_17;
	mov.u32 	%r40, %tid.x;
	mad.lo.s32 	%r48, %r2, %r49, %r40;
	neg.s32 	%r47, %r5;
$L__BB3_14:
	.pragma "nounroll";
	setp.ge.s32 	%p10, %r49, %r3;
	@%p10 bra 	$L__BB3_16;
	ld.param.u64 	%rd33, [_Z20kernel_bodyArray_cpyiP4BodyS0__param_1];
	mul.wide.u32 	%rd24, %r48, 64;
	add.s64 	%rd25, %rd1, %rd24;
	cvta.to.global.u64 	%rd26, %rd33;
	add.s64 	%rd27, %rd26, %rd24;
	ld.global.f64 	%fd29, [%rd27];
	ld.global.f64 	%fd30, [%rd27+8];
	ld.global.f64 	%fd31, [%rd27+16];
	ld.global.f64 	%fd32, [%rd27+24];
	ld.global.f64 	%fd33, [%rd27+32];
	ld.global.f64 	%fd34, [%rd27+40];
	ld.global.f64 	%fd35, [%rd27+48];
	ld.global.u64 	%rd28, [%rd27+56];
	st.global.f64 	[%rd25], %fd29;
	st.global.f64 	[%rd25+8], %fd30;
	st.global.f64 	[%rd25+16], %fd31;
	st.global.f64 	[%rd25+24], %fd32;
	st.global.f64 	[%rd25+32], %fd33;
	st.global.f64 	[%rd25+40], %fd34;
	st.global.f64 	[%rd25+48], %fd35;
	st.global.u64 	[%rd25+56], %rd28;
$L__BB3_16:
	add.s32 	%r49, %r49, 1;
	add.s32 	%r48, %r48, %r2;
	add.s32 	%r47, %r47, 1;
	setp.ne.s32 	%p11, %r47, 0;
	@%p11 bra 	$L__BB3_14;
$L__BB3_17:
	ret;

}
.func  (.param .align 16 .b8 func_retval0[16]) __internal_trig_reduction_slowpathd(
	.param .b64 __internal_trig_reduction_slowpathd_param_0
)
{
	.local .align 8 .b8 	__local_depot4[40];
	.reg .b64 	%SP;
	.reg .b64 	%SPL;
	.reg .pred 	%p<10>;
	.reg .b32 	%r<47>;
	.reg .b64 	%rd<74>;
	.reg .b64 	%fd<5>;

	mov.u64 	%SPL, __local_depot4;
	ld.param.f64 	%fd4, [__internal_trig_reduction_slowpathd_param_0];
	add.u64 	%rd1, %SPL, 0;
	{
	.reg .b32 %temp; 
	mov.b64 	{%temp, %r1}, %fd4;
	}
	shr.u32 	%r2, %r1, 20;
	and.b32  	%r3, %r2, 2047;
	setp.eq.s32 	%p1, %r3, 2047;
	mov.b32 	%r46, 0;
	@%p1 bra 	$L__BB4_9;
	add.s32 	%r20, %r3, -1024;
	mov.b64 	%rd20, %fd4;
	shl.b64 	%rd2, %rd20, 11;
	shr.u32 	%r4, %r20, 6;
	sub.s32 	%r45, 15, %r4;
	sub.s32 	%r21, 19, %r4;
	setp.lt.u32 	%p2, %r20, 128;
	selp.b32 	%r6, 18, %r21, %p2;
	setp.ge.s32 	%p3, %r45, %r6;
	mov.b64 	%rd70, 0;
	@%p3 bra 	$L__BB4_4;
	add.s32 	%r23, %r6, %r4;
	neg.s32 	%r43, %r23;
	or.b64  	%rd3, %rd2, -9223372036854775808;
	mov.b64 	%rd70, 0;
	mov.b32 	%r42, 0;
	mov.u64 	%rd25, __cudart_i2opi_d;
	mov.u32 	%r44, %r45;
$L__BB4_3:
	.pragma "nounroll";
	mul.wide.s32 	%rd22, %r42, 8;
	add.s64 	%rd23, %rd1, %rd22;
	mul.wide.s32 	%rd24, %r44, 8;
	add.s64 	%rd26, %rd25, %rd24;
	ld.global.nc.u64 	%rd27, [%rd26];
	{
	.reg .u32 %r0, %r1, %r2, %r3, %alo, %ahi, %blo, %bhi, %clo, %chi;
	mov.b64 	{%alo,%ahi}, %rd27;
	mov.b64 	{%blo,%bhi}, %rd3;
	mov.b64 	{%clo,%chi}, %rd70;
	mad.lo.cc.u32 	%r0, %alo, %blo, %clo;
	madc.hi.cc.u32 	%r1, %alo, %blo, %chi;
	madc.hi.u32 	%r2, %alo, %bhi, 0;
	mad.lo.cc.u32 	%r1, %alo, %bhi, %r1;
	madc.hi.cc.u32 	%r2, %ahi, %blo, %r2;
	madc.hi.u32 	%r3, %ahi, %bhi, 0;
	mad.lo.cc.u32 	%r1, %ahi, %blo, %r1;
	madc.lo.cc.u32 	%r2, %ahi, %bhi, %r2;
	addc.u32 	%r3, %r3, 0;
	mov.b64 	%rd28, {%r0,%r1};
	mov.b64 	%rd70, {%r2,%r3};
	}
	st.local.u64 	[%rd23], %rd28;
	add.s32 	%r44, %r44, 1;
	add.s32 	%r43, %r43, 1;
	add.s32 	%r42, %r42, 1;
	setp.ne.s32 	%p4, %r43, -15;
	mov.u32 	%r45, %r6;
	@%p4 bra 	$L__BB4_3;
$L__BB4_4:
	cvt.s64.s32 	%rd29, %r45;
	cvt.u64.u32 	%rd30, %r4;
	add.s64 	%rd31, %rd30, %rd29;
	shl.b64 	%rd32, %rd31, 3;
	add.s64 	%rd33, %rd1, %rd32;
	st.local.u64 	[%rd33+-120], %rd70;
	and.b32  	%r15, %r2, 63;
	ld.local.u64 	%rd72, [%rd1+16];
	ld.local.u64 	%rd71, [%rd1+24];
	setp.eq.s32 	%p5, %r15, 0;
	@%p5 bra 	$L__BB4_6;
	shl.b64 	%rd34, %rd71, %r15;
	shr.u64 	%rd35, %rd72, 1;
	xor.b32  	%r24, %r15, 63;
	shr.u64 	%rd36, %rd35, %r24;
	or.b64  	%rd71, %rd34, %rd36;
	ld.local.u64 	%rd37, [%rd1+8];
	shl.b64 	%rd38, %rd72, %r15;
	shr.u64 	%rd39, %rd37, 1;
	shr.u64 	%rd40, %rd39, %r24;
	or.b64  	%rd72, %rd38, %rd40;
$L__BB4_6:
	and.b32  	%r25, %r1, -2147483648;
	shr.u64 	%rd41, %rd71, 62;
	cvt.u32.u64 	%r26, %rd41;
	mov.b64 	{%r27, %r28}, %rd71;
	mov.b64 	{%r29, %r30}, %rd72;
	shf.l.wrap.b32 	%r31, %r30, %r27, 2;
	shf.l.wrap.b32 	%r32, %r27, %r28, 2;
	mov.b64 	%rd42, {%r31, %r32};
	shl.b64 	%rd43, %rd72, 2;
	shr.u64 	%rd44, %rd42, 63;
	cvt.u32.u64 	%r33, %rd44;
	add.s32 	%r34, %r33, %r26;
	setp.eq.s32 	%p6, %r25, 0;
	neg.s32 	%r35, %r34;
	selp.b32 	%r46, %r34, %r35, %p6;
	setp.gt.s64 	%p7, %rd42, -1;
	mov.b64 	%rd45, 0;
	{
	.reg .u32 %r0, %r1, %r2, %r3, %a0, %a1, %a2, %a3, %b0, %b1, %b2, %b3;
	mov.b64 	{%a0,%a1}, %rd45;
	mov.b64 	{%a2,%a3}, %rd45;
	mov.b64 	{%b0,%b1}, %rd43;
	mov.b64 	{%b2,%b3}, %rd42;
	sub.cc.u32 	%r0, %a0, %b0;
	subc.cc.u32 	%r1, %a1, %b1;
	subc.cc.u32 	%r2, %a2, %b2;
	subc.u32 	%r3, %a3, %b3;
	mov.b64 	%rd46, {%r0,%r1};
	mov.b64 	%rd47, {%r2,%r3};
	}
	xor.b32  	%r36, %r25, -2147483648;
	selp.b64 	%rd73, %rd42, %rd47, %p7;
	selp.b64 	%rd14, %rd43, %rd46, %p7;
	selp.b32 	%r17, %r25, %r36, %p7;
	clz.b64 	%r37, %rd73;
	cvt.u64.u32 	%rd15, %r37;
	setp.eq.s32 	%p8, %r37, 0;
	@%p8 bra 	$L__BB4_8;
	cvt.u32.u64 	%r38, %rd15;
	and.b32  	%r39, %r38, 63;
	shl.b64 	%rd48, %rd73, %r39;
	shr.u64 	%rd49, %rd14, 1;
	not.b32 	%r40, %r38;
	and.b32  	%r41, %r40, 63;
	shr.u64 	%rd50, %rd49, %r41;
	or.b64  	%rd73, %rd48, %rd50;
$L__BB4_8:
	mov.b64 	%rd51, -3958705157555305931;
	{
	.reg .u32 %r0, %r1, %r2, %r3, %alo, %ahi, %blo, %bhi;
	mov.b64 	{%alo,%ahi}, %rd73;
	mov.b64 	{%blo,%bhi}, %rd51;
	mul.lo.u32 	%r0, %alo, %blo;
	mul.hi.u32 	%r1, %alo, %blo;
	mad.lo.cc.u32 	%r1, %alo, %bhi, %r1;
	madc.hi.u32 	%r2, %alo, %bhi, 0;
	mad.lo.cc.u32 	%r1, %ahi, %blo, %r1;
	madc.hi.cc.u32 	%r2, %ahi, %blo, %r2;
	madc.hi.u32 	%r3, %ahi, %bhi, 0;
	mad.lo.cc.u32 	%r2, %ahi, %bhi, %r2;
	addc.u32 	%r3, %r3, 0;
	mov.b64 	%rd52, {%r0,%r1};
	mov.b64 	%rd53, {%r2,%r3};
	}
	setp.gt.s64 	%p9, %rd53, 0;
	{
	.reg .u32 %r0, %r1, %r2, %r3, %a0, %a1, %a2, %a3, %b0, %b1, %b2, %b3;
	mov.b64 	{%a0,%a1}, %rd52;
	mov.b64 	{%a2,%a3}, %rd53;
	mov.b64 	{%b0,%b1}, %rd52;
	mov.b64 	{%b2,%b3}, %rd53;
	add.cc.u32 	%r0, %a0, %b0;
	addc.cc.u32 	%r1, %a1, %b1;
	addc.cc.u32 	%r2, %a2, %b2;
	addc.u32 	%r3, %a3, %b3;
	mov.b64 	%rd54, {%r0,%r1};
	mov.b64 	%rd55, {%r2,%r3};
	}
	selp.b64 	%rd56, %rd55, %rd53, %p9;
	selp.s64 	%rd57, -1, 0, %p9;
	sub.s64 	%rd58, %rd57, %rd15;
	cvt.u64.u32 	%rd59, %r17;
	shl.b64 	%rd60, %rd59, 32;
	add.s64 	%rd61, %rd56, 1;
	shr.u64 	%rd62, %rd61, 10;
	add.s64 	%rd63, %rd62, 1;
	shr.u64 	%rd64, %rd63, 1;
	shl.b64 	%rd65, %rd58, 52;
	add.s64 	%rd66, %rd65, %rd64;
	add.s64 	%rd67, %rd66, 4602678819172646912;
	or.b64  	%rd68, %rd67, %rd60;
	mov.b64 	%fd4, %rd68;
$L__BB4_9:
	st.param.f64 	[func_retval0], %fd4;
	st.param.b32 	[func_retval0+8], %r46;
	ret;

}
.func  (.param .b64 func_retval0) __internal_accurate_pow(
	.param .b64 __internal_accurate_pow_param_0
)
{
	.reg .pred 	%p<8>;
	.reg .b32 	%r<49>;
	.reg .b32 	%f<3>;
	.reg .b64 	%fd<109>;

	ld.param.f64 	%fd10, [__internal_accurate_pow_param_0];
	{
	.reg .b32 %temp; 
	mov.b64 	{%temp, %r46}, %fd10;
	}
	{
	.reg .b32 %temp; 
	mov.b64 	{%r45, %temp}, %fd10;
	}
	shr.u32 	%r47, %r46, 20;
	setp.gt.u32 	%p1, %r46, 1048575;
	@%p1 bra 	$L__BB5_2;
	mul.f64 	%fd11, %fd10, 0d4350000000000000;
	{
	.reg .b32 %temp; 
	mov.b64 	{%temp, %r46}, %fd11;
	}
	{
	.reg .b32 %temp; 
	mov.b64 	{%r45, %temp}, %fd11;
	}
	shr.u32 	%r16, %r46, 20;
	add.s32 	%r47, %r16, -54;
$L__BB5_2:
	add.s32 	%r48, %r47, -1023;
	and.b32  	%r17, %r46, -2146435073;
	or.b32  	%r18, %r17, 1072693248;
	mov.b64 	%fd107, {%r45, %r18};
	setp.lt.u32 	%p2, %r18, 1073127583;
	@%p2 bra 	$L__BB5_4;
	{
	.reg .b32 %temp; 
	mov.b64 	{%r19, %temp}, %fd107;
	}
	{
	.reg .b32 %temp; 
	mov.b64 	{%temp, %r20}, %fd107;
	}
	add.s32 	%r21, %r20, -1048576;
	mov.b64 	%fd107, {%r19, %r21};
	add.s32 	%r48, %r47, -1022;
$L__BB5_4:
	add.f64 	%fd12, %fd107, 0dBFF0000000000000;
	add.f64 	%fd13, %fd107, 0d3FF0000000000000;
	rcp.approx.ftz.f64 	%fd14, %fd13;
	neg.f64 	%fd15, %fd13;
	fma.rn.f64 	%fd16, %fd15, %fd14, 0d3FF0000000000000;
	fma.rn.f64 	%fd17, %fd16, %fd16, %fd16;
	fma.rn.f64 	%fd18, %fd17, %fd14, %fd14;
	mul.f64 	%fd19, %fd12, %fd18;
	fma.rn.f64 	%fd20, %fd12, %fd18, %fd19;
	mul.f64 	%fd21, %fd20, %fd20;
	fma.rn.f64 	%fd22, %fd21, 0d3EB0F5FF7D2CAFE2, 0d3ED0F5D241AD3B5A;
	fma.rn.f64 	%fd23, %fd22, %fd21, 0d3EF3B20A75488A3F;
	fma.rn.f64 	%fd24, %fd23, %fd21, 0d3F1745CDE4FAECD5;
	fma.rn.f64 	%fd25, %fd24, %fd21, 0d3F3C71C7258A578B;
	fma.rn.f64 	%fd26, %fd25, %fd21, 0d3F6249249242B910;
	fma.rn.f64 	%fd27, %fd26, %fd21, 0d3F89999999999DFB;
	sub.f64 	%fd28, %fd12, %fd20;
	add.f64 	%fd29, %fd28, %fd28;
	neg.f64 	%fd30, %fd20;
	fma.rn.f64 	%fd31, %fd30, %fd12, %fd29;
	mul.f64 	%fd32, %fd18, %fd31;
	fma.rn.f64 	%fd33, %fd21, %fd27, 0d3FB5555555555555;
	mov.f64 	%fd34, 0d3FB5555555555555;
	sub.f64 	%fd35, %fd34, %fd33;
	fma.rn.f64 	%fd36, %fd21, %fd27, %fd35;
	add.f64 	%fd37, %fd36, 0dBC46A4CB00B9E7B0;
	add.f64 	%fd38, %fd33, %fd37;
	sub.f64 	%fd39, %fd33, %fd38;
	add.f64 	%fd40, %fd37, %fd39;
	mul.rn.f64 	%fd41, %fd20, %fd20;
	neg.f64 	%fd42, %fd41;
	fma.rn.f64 	%fd43, %fd20, %fd20, %fd42;
	{
	.reg .b32 %temp; 
	mov.b64 	{%r22, %temp}, %fd32;
	}
	{
	.reg .b32 %temp; 
	mov.b64 	{%temp, %r23}, %fd32;
	}
	add.s32 	%r24, %r23, 1048576;
	mov.b64 	%fd44, {%r22, %r24};
	fma.rn.f64 	%fd45, %fd20, %fd44, %fd43;
	mul.rn.f64 	%fd46, %fd41, %fd20;
	neg.f64 	%fd47, %fd46;
	fma.rn.f64 	%fd48, %fd41, %fd20, %fd47;
	fma.rn.f64 	%fd49, %fd41, %fd32, %fd48;
	fma.rn.f64 	%fd50, %fd45, %fd20, %fd49;
	mul.rn.f64 	%fd51, %fd38, %fd46;
	neg.f64 	%fd52, %fd51;
	fma.rn.f64 	%fd53, %fd38, %fd46, %fd52;
	fma.rn.f64 	%fd54, %fd38, %fd50, %fd53;
	fma.rn.f64 	%fd55, %fd40, %fd46, %fd54;
	add.f64 	%fd56, %fd51, %fd55;
	sub.f64 	%fd57, %fd51, %fd56;
	add.f64 	%fd58, %fd55, %fd57;
	add.f64 	%fd59, %fd20, %fd56;
	sub.f64 	%fd60, %fd20, %fd59;
	add.f64 	%fd61, %fd56, %fd60;
	add.f64 	%fd62, %fd58, %fd61;
	add.f64 	%fd63, %fd32, %fd62;
	add.f64 	%fd64, %fd59, %fd63;
	sub.f64 	%fd65, %fd59, %fd64;
	add.f64 	%fd66, %fd63, %fd65;
	xor.b32  	%r25, %r48, -2147483648;
	mov.b32 	%r26, 1127219200;
	mov.b64 	%fd67, {%r25, %r26};
	mov.b32 	%r27, -2147483648;
	mov.b64 	%fd68, {%r27, %r26};
	sub.f64 	%fd69, %fd67, %fd68;
	fma.rn.f64 	%fd70, %fd69, 0d3FE62E42FEFA39EF, %fd64;
	fma.rn.f64 	%fd71, %fd69, 0dBFE62E42FEFA39EF, %fd70;
	sub.f64 	%fd72, %fd71, %fd64;
	sub.f64 	%fd73, %fd66, %fd72;
	fma.rn.f64 	%fd74, %fd69, 0d3C7ABC9E3B39803F, %fd73;
	add.f64 	%fd75, %fd70, %fd74;
	sub.f64 	%fd76, %fd70, %fd75;
	add.f64 	%fd77, %fd74, %fd76;
	mov.f64 	%fd78, 0d3FF8000000000000;
	{
	.reg .b32 %temp; 
	mov.b64 	{%temp, %r28}, %fd78;
	}
	{
	.reg .b32 %temp; 
	mov.b64 	{%r29, %temp}, %fd78;
	}
	shl.b32 	%r30, %r28, 1;
	setp.gt.u32 	%p3, %r30, -33554433;
	and.b32  	%r31, %r28, -15728641;
	selp.b32 	%r32, %r31, %r28, %p3;
	mov.b64 	%fd79, {%r29, %r32};
	mul.rn.f64 	%fd80, %fd75, %fd79;
	neg.f64 	%fd81, %fd80;
	fma.rn.f64 	%fd82, %fd75, %fd79, %fd81;
	fma.rn.f64 	%fd83, %fd77, %fd79, %fd82;
	add.f64 	%fd4, %fd80, %fd83;
	sub.f64 	%fd84, %fd80, %fd4;
	add.f64 	%fd5, %fd83, %fd84;
	fma.rn.f64 	%fd85, %fd4, 0d3FF71547652B82FE, 0d4338000000000000;
	{
	.reg .b32 %temp; 
	mov.b64 	{%r13, %temp}, %fd85;
	}
	mov.f64 	%fd86, 0dC338000000000000;
	add.rn.f64 	%fd87, %fd85, %fd86;
	fma.rn.f64 	%fd88, %fd87, 0dBFE62E42FEFA39EF, %fd4;
	fma.rn.f64 	%fd89, %fd87, 0dBC7ABC9E3B39803F, %fd88;
	fma.rn.f64 	%fd90, %fd89, 0d3E5ADE1569CE2BDF, 0d3E928AF3FCA213EA;
	fma.rn.f64 	%fd91, %fd90, %fd89, 0d3EC71DEE62401315;
	fma.rn.f64 	%fd92, %fd91, %fd89, 0d3EFA01997C89EB71;
	fma.rn.f64 	%fd93, %fd92, %fd89, 0d3F2A01A014761F65;
	fma.rn.f64 	%fd94, %fd93, %fd89, 0d3F56C16C1852B7AF;
	fma.rn.f64 	%fd95, %fd94, %fd89, 0d3F81111111122322;
	fma.rn.f64 	%fd96, %fd95, %fd89, 0d3FA55555555502A1;
	fma.rn.f64 	%fd97, %fd96, %fd89, 0d3FC5555555555511;
	fma.rn.f64 	%fd98, %fd97, %fd89, 0d3FE000000000000B;
	fma.rn.f64 	%fd99, %fd98, %fd89, 0d3FF0000000000000;
	fma.rn.f64 	%fd100, %fd99, %fd89, 0d3FF0000000000000;
	{
	.reg .b32 %temp; 
	mov.b64 	{%r14, %temp}, %fd100;
	}
	{
	.reg .b32 %temp; 
	mov.b64 	{%temp, %r15}, %fd100;
	}
	shl.b32 	%r33, %r13, 20;
	add.s32 	%r34, %r33, %r15;
	mov.b64 	%fd108, {%r14, %r34};
	{
	.reg .b32 %temp; 
	mov.b64 	{%temp, %r35}, %fd4;
	}
	mov.b32 	%f2, %r35;
	abs.f32 	%f1, %f2;
	setp.lt.f32 	%p4, %f1, 0f4086232B;
	@%p4 bra 	$L__BB5_7;
	setp.lt.f64 	%p5, %fd4, 0d0000000000000000;
	add.f64 	%fd101, %fd4, 0d7FF0000000000000;
	selp.f64 	%fd108, 0d0000000000000000, %fd101, %p5;
	setp.geu.f32 	%p6, %f1, 0f40874800;
	@%p6 bra 	$L__BB5_7;
	shr.u32 	%r36, %r13, 31;
	add.s32 	%r37, %r13, %r36;
	shr.s32 	%r38, %r37, 1;
	shl.b32 	%r39, %r38, 20;
	add.s32 	%r40, %r15, %r39;
	mov.b64 	%fd102, {%r14, %r40};
	sub.s32 	%r41, %r13, %r38;
	shl.b32 	%r42, %r41, 20;
	add.s32 	%r43, %r42, 1072693248;
	mov.b32 	%r44, 0;
	mov.b64 	%fd103, {%r44, %r43};
	mul.f64 	%fd108, %fd103, %fd102;
$L__BB5_7:
	abs.f64 	%fd104, %fd108;
	setp.eq.f64 	%p7, %fd104, 0d7FF0000000000000;
	fma.rn.f64 	%fd105, %fd108, %fd5, %fd108;
	selp.f64 	%fd106, %fd108, %fd105, %p7;
	st.param.f64 	[func_retval0], %fd106;
	ret;

}


// ===== COMPILED SASS (sm_100) =====

	.target	sm_100

	.elftype	@"ET_EXEC"


//--------------------- .note.nv.tkinfo           --------------------------
	.section	.note.nv.tkinfo,"",@"SHT_NOTE"
	.sectionflags	@"SHF_NOTE_NV_TKINFO"
	.tkinfo
        /*0018*/ 	.word	0x00000002
        /*0030*/ 	.string	""
        /*0030*/ 	.string	"ptxas"
        /*0030*/ 	.string	"Cuda compilation tools, release 13.0, V13.0.88"
        /*0030*/ 	.string	"Build cuda_13.0.r13.0/compiler.36424714_0"
        /*0030*/ 	.string	"-arch sm_100 -m 64 "



//--------------------- .note.nv.cuinfo           --------------------------
	.section	.note.nv.cuinfo,"",@"SHT_NOTE"
	.sectionflags	@"SHF_NOTE_NV_CUINFO"
        /*0018*/ 	.short	0x0002
        /*001a*/ 	.short	0x0064
        /*001c*/ 	.short	0x0082
	.zero		2


//--------------------- .nv.info                  --------------------------
	.section	.nv.info,"",@"SHT_CUDA_INFO"
	.align	4


	//----- nvinfo : EIATTR_REGCOUNT
	.align		4
        /*0000*/ 	.byte	0x04, 0x2f
        /*0002*/ 	.short	(.L_3 - .L_2)
	.align		4
.L_2:
        /*0004*/ 	.word	index@(_Z15kernel_problem1iiP4BodyS0_Ph)
        /*0008*/ 	.word	0x00000036


	//----- nvinfo : EIATTR_FRAME_SIZE
	.align		4
.L_3:
        /*000c*/ 	.byte	0x04, 0x11
        /*000e*/ 	.short	(.L_5 - .L_4)
	.align		4
.L_4:
        /*0010*/ 	.word	index@($_Z15kernel_problem1iiP4BodyS0_Ph$__internal_accurate_pow)
        /*0014*/ 	.word	0x00000000


	//----- nvinfo : EIATTR_FRAME_SIZE
	.align		4
.L_5:
        /*0018*/ 	.byte	0x04, 0x11
        /*001a*/ 	.short	(.L_7 - .L_6)
	.align		4
.L_6:
        /*001c*/ 	.word	index@($__internal_2_$__cuda_sm20_div_rn_f64_full)
        /*0020*/ 	.word	0x00000000


	//----- nvinfo : EIATTR_FRAME_SIZE
	.align		4
.L_7:
        /*0024*/ 	.byte	0x04, 0x11
        /*0026*/ 	.short	(.L_9 - .L_8)
	.align		4
.L_8:
        /*0028*/ 	.word	index@(_Z15kernel_problem1iiP4BodyS0_Ph)
        /*002c*/ 	.word	0x00000000


	//----- nvinfo : EIATTR_REGCOUNT
	.align		4
.L_9:
        /*0030*/ 	.byte	0x04, 0x2f
        /*0032*/ 	.short	(.L_11 - .L_10)
	.align		4
.L_10:
        /*0034*/ 	.word	index@(_Z15kernel_problem2iiP4BodyS0_PhP14DevDistroyCkpti)
        /*0038*/ 	.word	0x00000038


	//----- nvinfo : EIATTR_FRAME_SIZE
	.align		4
.L_11:
        /*003c*/ 	.byte	0x04, 0x11
        /*003e*/ 	.short	(.L_13 - .L_12)
	.align		4
.L_12:
        /*0040*/ 	.word	index@($_Z15kernel_problem2iiP4BodyS0_PhP14DevDistroyCkpti$__internal_trig_reduction_slowpathd)
        /*0044*/ 	.word	0x00000028


	//----- nvinfo : EIATTR_FRAME_SIZE
	.align		4
.L_13:
        /*0048*/ 	.byte	0x04, 0x11
        /*004a*/ 	.short	(.L_15 - .L_14)
	.align		4
.L_14:
        /*004c*/ 	.word	index@($_Z15kernel_problem2iiP4BodyS0_PhP14DevDistroyCkpti$__internal_accurate_pow)
        /*0050*/ 	.word	0x00000028


	//----- nvinfo : EIATTR_FRAME_SIZE
	.align		4
.L_15:
        /*0054*/ 	.byte	0x04, 0x11
        /*0056*/ 	.short	(.L_17 - .L_16)
	.align		4
.L_16:
        /*0058*/ 	.word	index@($__internal_1_$__cuda_sm20_div_rn_f64_full)
        /*005c*/ 	.word	0x00000028


	//----- nvinfo : EIATTR_FRAME_SIZE
	.align		4
.L_17:
        /*0060*/ 	.byte	0x04, 0x11
        /*0062*/ 	.short	(.L_19 - .L_18)
	.align		4
.L_18:
        /*0064*/ 	.word	index@(_Z15kernel_problem2iiP4BodyS0_PhP14DevDistroyCkpti)
        /*0068*/ 	.word	0x00000028


	//----- nvinfo : EIATTR_REGCOUNT
	.align		4
.L_19:
        /*006c*/ 	.byte	0x04, 0x2f
        /*006e*/ 	.short	(.L_21 - .L_20)
	.align		4
.L_20:
        /*0070*/ 	.word	index@(_Z15kernel_problem3iiP4BodyS0_Ph)
        /*0074*/ 	.word	0x00000038


	//----- nvinfo : EIATTR_FRAME_SIZE
	.align		4
.L_21:
        /*0078*/ 	.byte	0x04, 0x11
        /*007a*/ 	.short	(.L_23 - .L_22)
	.align		4
.L_22:
        /*007c*/ 	.word	index@($_Z15kernel_problem3iiP4BodyS0_Ph$__internal_trig_reduction_slowpathd)
        /*0080*/ 	.word	0x00000028


	//----- nvinfo : EIATTR_FRAME_SIZE
	.align		4
.L_23:
        /*0084*/ 	.byte	0x04, 0x11
        /*0086*/ 	.short	(.L_25 - .L_24)
	.align		4
.L_24:
        /*0088*/ 	.word	index@($_Z15kernel_problem3iiP4BodyS0_Ph$__internal_accurate_pow)
        /*008c*/ 	.word	0x00000028


	//----- nvinfo : EIATTR_FRAME_SIZE
	.align		4
.L_25:
        /*0090*/ 	.byte	0x04, 0x11
        /*0092*/ 	.short	(.L_27 - .L_26)
	.align		4
.L_26:
        /*0094*/ 	.word	index@($__internal_0_$__cuda_sm20_div_rn_f64_full)
        /*0098*/ 	.word	0x00000028


	//----- nvinfo : EIATTR_FRAME_SIZE
	.align		4
.L_27:
        /*009c*/ 	.byte	0x04, 0x11
        /*009e*/ 	.short	(.L_29 - .L_28)
	.align		4
.L_28:
        /*00a0*/ 	.word	index@(_Z15kernel_problem3iiP4BodyS0_Ph)
        /*00a4*/ 	.word	0x00000028


	//----- nvinfo : EIATTR_REGCOUNT
	.align		4
.L_29:
        /*00a8*/ 	.byte	0x04, 0x2f
        /*00aa*/ 	.short	(.L_31 - .L_30)
	.align		4
.L_30:
        /*00ac*/ 	.word	index@(_Z20kernel_bodyArray_cpyiP4BodyS0_)
        /*00b0*/ 	.word	0x00000020


	//----- nvinfo : EIATTR_FRAME_SIZE
	.align		4
.L_31:
        /*00b4*/ 	.byte	0x04, 0x11
        /*00b6*/ 	.short	(.L_33 - .L_32)
	.align		4
.L_32:
        /*00b8*/ 	.word	index@(_Z20kernel_bodyArray_cpyiP4BodyS0_)
        /*00bc*/ 	.word	0x00000000


	//----- nvinfo : EIATTR_MIN_STACK_SIZE
	.align		4
.L_33:
        /*00c0*/ 	.byte	0x04, 0x12
        /*00c2*/ 	.short	(.L_35 - .L_34)
	.align		4
.L_34:
        /*00c4*/ 	.word	index@(_Z20kernel_bodyArray_cpyiP4BodyS0_)
        /*00c8*/ 	.word	0x00000000


	//----- nvinfo : EIATTR_MIN_STACK_SIZE
	.align		4
.L_35:
        /*00cc*/ 	.byte	0x04, 0x12
        /*00ce*/ 	.short	(.L_37 - .L_36)
	.align		4
.L_36:
        /*00d0*/ 	.word	index@(_Z15kernel_problem3iiP4BodyS0_Ph)
        /*00d4*/ 	.word	0x00000028


	//----- nvinfo : EIATTR_MIN_STACK_SIZE
	.align		4
.L_37:
        /*00d8*/ 	.byte	0x04, 0x12
        /*00da*/ 	.short	(.L_39 - .L_38)
	.align		4
.L_38:
        /*00dc*/ 	.word	index@(_Z15kernel_problem2iiP4BodyS0_PhP14DevDistroyCkpti)
        /*00e0*/ 	.word	0x00000028


	//----- nvinfo : EIATTR_MIN_STACK_SIZE
	.align		4
.L_39:
        /*00e4*/ 	.byte	0x04, 0x12
        /*00e6*/ 	.short	(.L_41 - .L_40)
	.align		4
.L_40:
        /*00e8*/ 	.word	index@(_Z15kernel_problem1iiP4BodyS0_Ph)
        /*00ec*/ 	.word	0x00000000
.L_41:


//--------------------- .nv.compat                --------------------------
	.section	.nv.compat,"",@"SHT_CUDA_COMPAT_INFO"
	.align	4
        /*0000*/ 	.byte	0x02, 0x09, 0x00, 0x00, 0x02, 0x02, 0x01, 0x00, 0x02, 0x05, 0x05, 0x00, 0x03, 0x07, 0x01, 0x01
        /*0010*/ 	.byte	0x02, 0x03, 0x00, 0x00, 0x02, 0x06, 0x01, 0x00, 0x04, 0x0b, 0x08, 0x00, 0x01, 0x00, 0x00, 0x00
        /*0020*/ 	.byte	0x00, 0x00, 0x00, 0x00


//--------------------- .nv.info._Z20kernel_bodyArray_cpyiP4BodyS0_ --------------------------
	.section	.nv.info._Z20kernel_bodyArray_cpyiP4BodyS0_,"",@"SHT_CUDA_INFO"
	.sectionflags	@""
	.align	4


	//----- nvinfo : EIATTR_CUDA_API_VERSION
	.align		4
        /*0000*/ 	.byte	0x04, 0x37
        /*0002*/ 	.short	(.L_43 - .L_42)
.L_42:
        /*0004*/ 	.word	0x00000082


	//----- nvinfo : EIATTR_KPARAM_INFO
	.align		4
.L_43:
        /*0008*/ 	.byte	0x04, 0x17
        /*000a*/ 	.short	(.L_45 - .L_44)
.L_44:
        /*000c*/ 	.word	0x00000000
        /*0010*/ 	.short	0x0002
        /*0012*/ 	.short	0x0010
        /*0014*/ 	.byte	0x00, 0xf5, 0x21, 0x00


	//----- nvinfo : EIATTR_KPARAM_INFO
	.align		4
.L_45:
        /*0018*/ 	.byte	0x04, 0x17
        /*001a*/ 	.short	(.L_47 - .L_46)
.L_46:
        /*001c*/ 	.word	0x00000000
        /*0020*/ 	.short	0x0001
        /*0022*/ 	.short	0x0008
        /*0024*/ 	.byte	0x00, 0xf5, 0x21, 0x00


	//----- nvinfo : EIATTR_KPARAM_INFO
	.align		4
.L_47:
        /*0028*/ 	.byte	0x04, 0x17
        /*002a*/ 	.short	(.L_49 - .L_48)
.L_48:
        /*002c*/ 	.word	0x00000000
        /*0030*/ 	.short	0x0000
        /*0032*/ 	.short	0x0000
        /*0034*/ 	.byte	0x00, 0xf0, 0x11, 0x00


	//----- nvinfo : EIATTR_SPARSE_MMA_MASK
	.align		4
.L_49:
        /*0038*/ 	.byte	0x03, 0x50
        /*003a*/ 	.short	0x0000


	//----- nvinfo : EIATTR_MAXREG_COUNT
	.align		4
        /*003c*/ 	.byte	0x03, 0x1b
        /*003e*/ 	.short	0x00ff


	//----- nvinfo : EIATTR_MERCURY_ISA_VERSION
	.align		4
        /*0040*/ 	.byte	0x03, 0x5f
        /*0042*/ 	.short	0x0101


	//----- nvinfo : EIATTR_VRC_CTA_INIT_COUNT
	.align		4
        /*0044*/ 	.byte	0x02, 0x4a
	.zero		1
	.zero		1


	//----- nvinfo : EIATTR_EXIT_INSTR_OFFSETS
	.align		4
        /*0048*/ 	.byte	0x04, 0x1c
        /*004a*/ 	.short	(.L_51 - .L_50)


	//   ....[0]....
.L_50:
        /*004c*/ 	.word	0x00000220


	//   ....[1]....
        /*0050*/ 	.word	0x000008d0


	//   ....[2]....
        /*0054*/ 	.word	0x00000ab0


	//----- nvinfo : EIATTR_CBANK_PARAM_SIZE
	.align		4
.L_51:
        /*0058*/ 	.byte	0x03, 0x19
        /*005a*/ 	.short	0x0018


	//----- nvinfo : EIATTR_PARAM_CBANK
	.align		4
        /*005c*/ 	.byte	0x04, 0x0a
        /*005e*/ 	.short	(.L_53 - .L_52)
	.align		4
.L_52:
        /*0060*/ 	.word	index@(.nv.constant0._Z20kernel_bodyArray_cpyiP4BodyS0_)
        /*0064*/ 	.short	0x0380
        /*0066*/ 	.short	0x0018


	//----- nvinfo : EIATTR_SW_WAR
	.align		4
.L_53:
        /*0068*/ 	.byte	0x04, 0x36
        /*006a*/ 	.short	(.L_55 - .L_54)
.L_54:
        /*006c*/ 	.word	0x00000008
.L_55:


//--------------------- .nv.info._Z15kernel_problem3iiP4BodyS0_Ph --------------------------
	.section	.nv.info._Z15kernel_problem3iiP4BodyS0_Ph,"",@"SHT_CUDA_INFO"
	.sectionflags	@""
	.align	4


	//----- nvinfo : EIATTR_CUDA_API_VERSION
	.align		4
        /*0000*/ 	.byte	0x04, 0x37
        /*0002*/ 	.short	(.L_57 - .L_56)
.L_56:
        /*0004*/ 	.word	0x00000082


	//----- nvinfo : EIATTR_KPARAM_INFO
	.align		4
.L_57:
        /*0008*/ 	.byte	0x04, 0x17
        /*000a*/ 	.short	(.L_59 - .L_58)
.L_58:
        /*000c*/ 	.word	0x00000000
        /*0010*/ 	.short	0x0004
        /*0012*/ 	.short	0x0018
        /*0014*/ 	.byte	0x00, 0xf5, 0x21, 0x00


	//----- nvinfo : EIATTR_KPARAM_INFO
	.align		4
.L_59:
        /*0018*/ 	.byte	0x04, 0x17
        /*001a*/ 	.short	(.L_61 - .L_60)
.L_60:
        /*001c*/ 	.word	0x00000000
        /*0020*/ 	.short	0x0003
        /*0022*/ 	.short	0x0010
        /*0024*/ 	.byte	0x00, 0xf5, 0x21, 0x00


	//----- nvinfo : EIATTR_KPARAM_INFO
	.align		4
.L_61:
        /*0028*/ 	.byte	0x04, 0x17
        /*002a*/ 	.short	(.L_63 - .L_62)
.L_62:
        /*002c*/ 	.word	0x00000000
        /*0030*/ 	.short	0x0002
        /*0032*/ 	.short	0x0008
        /*0034*/ 	.byte	0x00, 0xf5, 0x21, 0x00


	//----- nvinfo : EIATTR_KPARAM_INFO
	.align		4
.L_63:
        /*0038*/ 	.byte	0x04, 0x17
        /*003a*/ 	.short	(.L_65 - .L_64)
.L_64:
        /*003c*/ 	.word	0x00000000
        /*0040*/ 	.short	0x0001
        /*0042*/ 	.short	0x0004
        /*0044*/ 	.byte	0x00, 0xf0, 0x11, 0x00


	//----- nvinfo : EIATTR_KPARAM_INFO
	.align		4
.L_65:
        /*0048*/ 	.byte	0x04, 0x17
        /*004a*/ 	.short	(.L_67 - .L_66)
.L_66:
        /*004c*/ 	.word	0x00000000
        /*0050*/ 	.short	0x0000
        /*0052*/ 	.short	0x0000
        /*0054*/ 	.byte	0x00, 0xf0, 0x11, 0x00


	//----- nvinfo : EIATTR_SPARSE_MMA_MASK
	.align		4
.L_67:
        /*0058*/ 	.byte	0x03, 0x50
        /*005a*/ 	.short	0x0000


	//----- nvinfo : EIATTR_MAXREG_COUNT
	.align		4
        /*005c*/ 	.byte	0x03, 0x1b
        /*005e*/ 	.short	0x00ff


	//----- nvinfo : EIATTR_NUM_BARRIERS
	.align		4
        /*0060*/ 	.byte	0x02, 0x4c
        /*0062*/ 	.byte	0x01
	.zero		1


	//----- nvinfo : EIATTR_MERCURY_ISA_VERSION
	.align		4
        /*0064*/ 	.byte	0x03, 0x5f
        /*0066*/ 	.short	0x0101


	//----- nvinfo : EIATTR_VRC_CTA_INIT_COUNT
	.align		4
        /*0068*/ 	.byte	0x02, 0x4a
	.zero		1
	.zero		1


	//----- nvinfo : EIATTR_EXIT_INSTR_OFFSETS
	.align		4
        /*006c*/ 	.byte	0x04, 0x1c
        /*006e*/ 	.short	(.L_69 - .L_68)


	//   ....[0]....
.L_68:
        /*0070*/ 	.word	0x00000060


	//   ....[1]....
        /*0074*/ 	.word	0x00001630


	//   ....[2]....
        /*0078*/ 	.word	0x000017c0


	//----- nvinfo : EIATTR_CRS_STACK_SIZE
	.align		4
.L_69:
        /*007c*/ 	.byte	0x04, 0x1e
        /*007e*/ 	.short	(.L_71 - .L_70)
.L_70:
        /*0080*/ 	.word	0x00000000


	//----- nvinfo : EIATTR_CBANK_PARAM_SIZE
	.align		4
.L_71:
        /*0084*/ 	.byte	0x03, 0x19
        /*0086*/ 	.short	0x0020


	//----- nvinfo : EIATTR_PARAM_CBANK
	.align		4
        /*0088*/ 	.byte	0x04, 0x0a
        /*008a*/ 	.short	(.L_73 - .L_72)
	.align		4
.L_72:
        /*008c*/ 	.word	index@(.nv.constant0._Z15kernel_problem3iiP4BodyS0_Ph)
        /*0090*/ 	.short	0x0380
        /*0092*/ 	.short	0x0020


	//----- nvinfo : EIATTR_SW_WAR
	.align		4
.L_73:
        /*0094*/ 	.byte	0x04, 0x36
        /*0096*/ 	.short	(.L_75 - .L_74)
.L_74:
        /*0098*/ 	.word	0x00000008
.L_75:


//--------------------- .nv.info._Z15kernel_problem2iiP4BodyS0_PhP14DevDistroyCkpti --------------------------
	.section	.nv.info._Z15kernel_problem2iiP4BodyS0_PhP14DevDistroyCkpti,"",@"SHT_CUDA_INFO"
	.sectionflags	@""
	.align	4


	//----- nvinfo : EIATTR_CUDA_API_VERSION
	.align		4
        /*0000*/ 	.byte	0x04, 0x37
        /*0002*/ 	.short	(.L_77 - .L_76)
.L_76:
        /*0004*/ 	.word	0x00000082


	//----- nvinfo : EIATTR_KPARAM_INFO
	.align		4
.L_77:
        /*0008*/ 	.byte	0x04, 0x17
        /*000a*/ 	.short	(.L_79 - .L_78)
.L_78:
        /*000c*/ 	.word	0x00000000
        /*0010*/ 	.short	0x0006
        /*0012*/ 	.short	0x0028
        /*0014*/ 	.byte	0x00, 0xf0, 0x11, 0x00


	//----- nvinfo : EIATTR_KPARAM_INFO
	.align		4
.L_79:
        /*0018*/ 	.byte	0x04, 0x17
        /*001a*/ 	.short	(.L_81 - .L_80)
.L_80:
        /*001c*/ 	.word	0x00000000
        /*0020*/ 	.short	0x0005
        /*0022*/ 	.short	0x0020
        /*0024*/ 	.byte	0x00, 0xf5, 0x21, 0x00


	//----- nvinfo : EIATTR_KPARAM_INFO
	.align		4
.L_81:
        /*0028*/ 	.byte	0x04, 0x17
        /*002a*/ 	.short	(.L_83 - .L_82)
.L_82:
        /*002c*/ 	.word	0x00000000
        /*0030*/ 	.short	0x0004
        /*0032*/ 	.short	0x0018
        /*0034*/ 	.byte	0x00, 0xf5, 0x21, 0x00


	//----- nvinfo : EIATTR_KPARAM_INFO
	.align		4
.L_83:
        /*0038*/ 	.byte	0x04, 0x17
        /*003a*/ 	.short	(.L_85 - .L_84)
.L_84:
        /*003c*/ 	.word	0x00000000
        /*0040*/ 	.short	0x0003
        /*0042*/ 	.short	0x0010
        /*0044*/ 	.byte	0x00, 0xf5, 0x21, 0x00


	//----- nvinfo : EIATTR_KPARAM_INFO
	.align		4
.L_85:
        /*0048*/ 	.byte	0x04, 0x17
        /*004a*/ 	.short	(.L_87 - .L_86)
.L_86:
        /*004c*/ 	.word	0x00000000
        /*0050*/ 	.short	0x0002
        /*0052*/ 	.short	0x0008
        /*0054*/ 	.byte	0x00, 0xf5, 0x21, 0x00


	//----- nvinfo : EIATTR_KPARAM_INFO
	.align		4
.L_87:
        /*0058*/ 	.byte	0x04, 0x17
        /*005a*/ 	.short	(.L_89 - .L_88)
.L_88:
        /*005c*/ 	.word	0x00000000
        /*0060*/ 	.short	0x0001
        /*0062*/ 	.short	0x0004
        /*0064*/ 	.byte	0x00, 0xf0, 0x11, 0x00


	//----- nvinfo : EIATTR_KPARAM_INFO
	.align		4
.L_89:
        /*0068*/ 	.byte	0x04, 0x17
        /*006a*/ 	.short	(.L_91 - .L_90)
.L_90:
        /*006c*/ 	.word	0x00000000
        /*0070*/ 	.short	0x0000
        /*0072*/ 	.short	0x0000
        /*0074*/ 	.byte	0x00, 0xf0, 0x11, 0x00


	//----- nvinfo : EIATTR_SPARSE_MMA_MASK
	.align		4
.L_91:
        /*0078*/ 	.byte	0x03, 0x50
        /*007a*/ 	.short	0x0000


	//----- nvinfo : EIATTR_MAXREG_COUNT
	.align		4
        /*007c*/ 	.byte	0x03, 0x1b
        /*007e*/ 	.short	0x00ff


	//----- nvinfo : EIATTR_NUM_BARRIERS
	.align		4
        /*0080*/ 	.byte	0x02, 0x4c
        /*0082*/ 	.byte	0x01
	.zero		1


	//----- nvinfo : EIATTR_MERCURY_ISA_VERSION
	.align		4
        /*0084*/ 	.byte	0x03, 0x5f
        /*0086*/ 	.short	0x0101


	//----- nvinfo : EIATTR_VRC_CTA_INIT_COUNT
	.align		4
        /*0088*/ 	.byte	0x02, 0x4a
	.zero		1
	.zero		1


	//----- nvinfo : EIATTR_EXIT_INSTR_OFFSETS
	.align		4
        /*008c*/ 	.byte	0x04, 0x1c
        /*008e*/ 	.short	(.L_93 - .L_92)


	//   ....[0]....
.L_92:
        /*0090*/ 	.word	0x00000060


	//   ....[1]....
        /*0094*/ 	.word	0x00002290


	//   ....[2]....
        /*0098*/ 	.word	0x00002390


	//   ....[3]....
        /*009c*/ 	.word	0x000023d0


	//----- nvinfo : EIATTR_CRS_STACK_SIZE
	.align		4
.L_93:
        /*00a0*/ 	.byte	0x04, 0x1e
        /*00a2*/ 	.short	(.L_95 - .L_94)
.L_94:
        /*00a4*/ 	.word	0x00000000


	//----- nvinfo : EIATTR_CBANK_PARAM_SIZE
	.align		4
.L_95:
        /*00a8*/ 	.byte	0x03, 0x19
        /*00aa*/ 	.short	0x002c


	//----- nvinfo : EIATTR_PARAM_CBANK
	.align		4
        /*00ac*/ 	.byte	0x04, 0x0a
        /*00ae*/ 	.short	(.L_97 - .L_96)
	.align		4
.L_96:
        /*00b0*/ 	.word	index@(.nv.constant0._Z15kernel_problem2iiP4BodyS0_PhP14DevDistroyCkpti)
        /*00b4*/ 	.short	0x0380
        /*00b6*/ 	.short	0x002c


	//----- nvinfo : EIATTR_SW_WAR
	.align		4
.L_97:
        /*00b8*/ 	.byte	0x04, 0x36
        /*00ba*/ 	.short	(.L_99 - .L_98)
.L_98:
        /*00bc*/ 	.word	0x00000008
.L_99:


//--------------------- .nv.info._Z15kernel_problem1iiP4BodyS0_Ph --------------------------
	.section	.nv.info._Z15kernel_problem1iiP4BodyS0_Ph,"",@"SHT_CUDA_INFO"
	.sectionflags	@""
	.align	4


	//----- nvinfo : EIATTR_CUDA_API_VERSION
	.align		4
        /*0000*/ 	.byte	0x04, 0x37
        /*0002*/ 	.short	(.L_101 - .L_100)
.L_100:
        /*0004*/ 	.word	0x00000082


	//----- nvinfo : EIATTR_KPARAM_INFO
	.align		4
.L_101:
        /*0008*/ 	.byte	0x04, 0x17
        /*000a*/ 	.short	(.L_103 - .L_102)
.L_102:
        /*000c*/ 	.word	0x00000000
        /*0010*/ 	.short	0x0004
        /*0012*/ 	.short	0x0018
        /*0014*/ 	.byte	0x00, 0xf5, 0x21, 0x00


	//----- nvinfo : EIATTR_KPARAM_INFO
	.align		4
.L_103:
        /*0018*/ 	.byte	0x04, 0x17
        /*001a*/ 	.short	(.L_105 - .L_104)
.L_104:
        /*001c*/ 	.word	0x00000000
        /*0020*/ 	.short	0x0003
        /*0022*/ 	.short	0x0010
        /*0024*/ 	.byte	0x00, 0xf5, 0x21, 0x00


	//----- nvinfo : EIATTR_KPARAM_INFO
	.align		4
.L_105:
        /*0028*/ 	.byte	0x04, 0x17
        /*002a*/ 	.short	(.L_107 - .L_106)
.L_106:
        /*002c*/ 	.word	0x00000000
        /*0030*/ 	.short	0x0002
        /*0032*/ 	.short	0x0008
        /*0034*/ 	.byte	0x00, 0xf5, 0x21, 0x00


	//----- nvinfo : EIATTR_KPARAM_INFO
	.align		4
.L_107:
        /*0038*/ 	.byte	0x04, 0x17
        /*003a*/ 	.short	(.L_109 - .L_108)
.L_108:
        /*003c*/ 	.word	0x00000000
        /*0040*/ 	.short	0x0001
        /*0042*/ 	.short	0x0004
        /*0044*/ 	.byte	0x00, 0xf0, 0x11, 0x00


	//----- nvinfo : EIATTR_KPARAM_INFO
	.align		4
.L_109:
        /*0048*/ 	.byte	0x04, 0x17
        /*004a*/ 	.short	(.L_111 - .L_110)
.L_110:
        /*004c*/ 	.word	0x00000000
        /*0050*/ 	.short	0x0000
        /*0052*/ 	.short	0x0000
        /*0054*/ 	.byte	0x00, 0xf0, 0x11, 0x00


	//----- nvinfo : EIATTR_SPARSE_MMA_MASK
	.align		4
.L_111:
        /*0058*/ 	.byte	0x03, 0x50
        /*005a*/ 	.short	0x0000


	//----- nvinfo : EIATTR_MAXREG_COUNT
	.align		4
        /*005c*/ 	.byte	0x03, 0x1b
        /*005e*/ 	.short	0x00ff


	//----- nvinfo : EIATTR_NUM_BARRIERS
	.align		4
        /*0060*/ 	.byte	0x02, 0x4c
        /*0062*/ 	.byte	0x01
	.zero		1


	//----- nvinfo : EIATTR_MERCURY_ISA_VERSION
	.align		4
        /*0064*/ 	.byte	0x03, 0x5f
        /*0066*/ 	.short	0x0101


	//----- nvinfo : EIATTR_VRC_CTA_INIT_COUNT
	.align		4
        /*0068*/ 	.byte	0x02, 0x4a
	.zero		1
	.zero		1


	//----- nvinfo : EIATTR_EXIT_INSTR_OFFSETS
	.align		4
        /*006c*/ 	.byte	0x04, 0x1c
        /*006e*/ 	.short	(.L_113 - .L_112)


	//   ....[0]....
.L_112:
        /*0070*/ 	.word	0x00001050


	//   ....[1]....
        /*0074*/ 	.word	0x00001150


	//   ....[2]....
        /*0078*/ 	.word	0x00001170


	//----- nvinfo : EIATTR_CRS_STACK_SIZE
	.align		4
.L_113:
        /*007c*/ 	.byte	0x04, 0x1e
        /*007e*/ 	.short	(.L_115 - .L_114)
.L_114:
        /*0080*/ 	.word	0x00000000


	//----- nvinfo : EIATTR_CBANK_PARAM_SIZE
	.align		4
.L_115:
        /*0084*/ 	.byte	0x03, 0x19
        /*0086*/ 	.short	0x0020


	//----- nvinfo : EIATTR_PARAM_CBANK
	.align		4
        /*0088*/ 	.byte	0x04, 0x0a
        /*008a*/ 	.short	(.L_117 - .L_116)
	.align		4
.L_116:
        /*008c*/ 	.word	index@(.nv.constant0._Z15kernel_problem1iiP4BodyS0_Ph)
        /*0090*/ 	.short	0x0380
        /*0092*/ 	.short	0x0020


	//----- nvinfo : EIATTR_SW_WAR
	.align		4
.L_117:
        /*0094*/ 	.byte	0x04, 0x36
        /*0096*/ 	.short	(.L_119 - .L_118)
.L_118:
        /*0098*/ 	.word	0x00000008
.L_119:


//--------------------- .nv.callgraph             --------------------------
	.section	.nv.callgraph,"",@"SHT_CUDA_CALLGRAPH"
	.align	4
	.sectionentsize	8
	.align		4
        /*0000*/ 	.word	0x00000000
	.align		4
        /*0004*/ 	.word	0xffffffff
	.align		4
        /*0008*/ 	.word	0x00000000
	.align		4
        /*000c*/ 	.word	0xfffffffe
	.align		4
        /*0010*/ 	.word	0x00000000
	.align		4
        /*0014*/ 	.word	0xfffffffd
	.align		4
        /*0018*/ 	.word	0x00000000
	.align		4
        /*001c*/ 	.word	0xfffffffc


//--------------------- .nv.constant4             --------------------------
	.section	.nv.constant4,"a",@progbits
	.align	8
	.align		8
.nv.constant4:
        /*0000*/ 	.dword	__cudart_i2opi_d
	.align		8
        /*0008*/ 	.dword	__cudart_sin_cos_coeffs


//--------------------- .text._Z20kernel_bodyArray_cpyiP4BodyS0_ --------------------------
	.section	.text._Z20kernel_bodyArray_cpyiP4BodyS0_,"ax",@progbits
	.align	128
        .global         _Z20kernel_bodyArray_cpyiP4BodyS0_
        .type           _Z20kernel_bodyArray_cpyiP4BodyS0_,@function
        .size           _Z20kernel_bodyArray_cpyiP4BodyS0_,(.L_x_125 - _Z20kernel_bodyArray_cpyiP4BodyS0_)
        .other          _Z20kernel_bodyArray_cpyiP4BodyS0_,@"STO_CUDA_ENTRY STV_DEFAULT"
_Z20kernel_bodyArray_cpyiP4BodyS0_:
.text._Z20kernel_bodyArray_cpyiP4BodyS0_:
[----:B------:R-:W-:Y:S08]  /*0000*/  LDC R1, c[0x0][0x37c] ;  /* 0x0000df00ff017b82 */ /* 0x000ff00000000800 */
[----:B------:R-:W0:Y:S08]  /*0010*/  LDC R0, c[0x0][0x360] ;  /* 0x0000d800ff007b82 */ /* 0x000e300000000800 */
[----:B------:R-:W1:Y:S01]  /*0020*/  LDC R3, c[0x0][0x380] ;  /* 0x0000e000ff037b82 */ /* 0x000e620000000800 */
[----:B0-----:R-:W-:-:S02]  /*0030*/  IABS R7, R0 ;  /* 0x0000000000077213 */ /* 0x001fc40000000000 */
[----:B------:R-:W-:Y:S02]  /*0040*/  IABS R8, R0 ;  /* 0x0000000000087213 */ /* 0x000fe40000000000 */
[----:B------:R-:W0:Y:S03]  /*0050*/  I2F.RP R2, R7 ;  /* 0x0000000700027306 */ /* 0x000e260000209400 */
[----:B------:R-:W-:Y:S01]  /*0060*/  IMAD.MOV R8, RZ, RZ, -R8 ;  /* 0x000000ffff087224 */ /* 0x000fe200078e0a08 */
[----:B-1----:R-:W-:-:S04]  /*0070*/  SHF.L.U32 R3, R3, 0x4, RZ ;  /* 0x0000000403037819 */ /* 0x002fc800000006ff */
[----:B0-----:R-:W0:Y:S02]  /*0080*/  MUFU.RCP R2, R2 ;  /* 0x0000000200027308 */ /* 0x001e240000001000 */
[----:B0-----:R-:W-:Y:S01]  /*0090*/  VIADD R4, R2, 0xffffffe ;  /* 0x0ffffffe02047836 */ /* 0x001fe20000000000 */
[----:B------:R-:W-:-:S05]  /*00a0*/  IABS R2, R3 ;  /* 0x0000000300027213 */ /* 0x000fca0000000000 */
[----:B------:R0:W1:Y:S02]  /*00b0*/  F2I.FTZ.U32.TRUNC.NTZ R5, R4 ;  /* 0x0000000400057305 */ /* 0x000064000021f000 */
[----:B0-----:R-:W-:Y:S02]  /*00c0*/  IMAD.MOV.U32 R4, RZ, RZ, RZ ;  /* 0x000000ffff047224 */ /* 0x001fe400078e00ff */
[----:B-1----:R-:W-:-:S04]  /*00d0*/  IMAD.MOV R6, RZ, RZ, -R5 ;  /* 0x000000ffff067224 */ /* 0x002fc800078e0a05 */
[----:B------:R-:W-:-:S04]  /*00e0*/  IMAD R9, R6, R7, RZ ;  /* 0x0000000706097224 */ /* 0x000fc800078e02ff */
[----:B------:R-:W-:Y:S01]  /*00f0*/  IMAD.HI.U32 R5, R5, R9, R4 ;  /* 0x0000000905057227 */ /* 0x000fe200078e0004 */
[----:B------:R-:W-:-:S05]  /*0100*/  MOV R4, R8 ;  /* 0x0000000800047202 */ /* 0x000fca0000000f00 */
[----:B------:R-:W-:-:S04]  /*0110*/  IMAD.HI.U32 R5, R5, R2, RZ ;  /* 0x0000000205057227 */ /* 0x000fc800078e00ff */
[----:B------:R-:W-:-:S05]  /*0120*/  IMAD R2, R5, R4, R2 ;  /* 0x0000000405027224 */ /* 0x000fca00078e0202 */
[----:B------:R-:W-:-:S13]  /*0130*/  ISETP.GT.U32.AND P2, PT, R7, R2, PT ;  /* 0x000000020700720c */ /* 0x000fda0003f44070 */
[----:B------:R-:W-:Y:S02]  /*0140*/  @!P2 IMAD.IADD R2, R2, 0x1, -R7 ;  /* 0x000000010202a824 */ /* 0x000fe400078e0a07 */
[----:B------:R-:W-:Y:S01]  /*0150*/  @!P2 VIADD R5, R5, 0x1 ;  /* 0x000000010505a836 */ /* 0x000fe20000000000 */
[----:B------:R-:W-:Y:S02]  /*0160*/  ISETP.NE.AND P2, PT, R0, RZ, PT ;  /* 0x000000ff0000720c */ /* 0x000fe40003f45270 */
[----:B------:R-:W-:Y:S02]  /*0170*/  ISETP.GE.U32.AND P0, PT, R2, R7, PT ;  /* 0x000000070200720c */ /* 0x000fe40003f06070 */
[----:B------:R-:W-:-:S04]  /*0180*/  LOP3.LUT R2, R3, R0, RZ, 0x3c, !PT ;  /* 0x0000000003027212 */ /* 0x000fc800078e3cff */
[----:B------:R-:W-:-:S07]  /*0190*/  ISETP.GE.AND P1, PT, R2, RZ, PT ;  /* 0x000000ff0200720c */ /* 0x000fce0003f26270 */
[----:B------:R-:W-:-:S06]  /*01a0*/  @P0 IADD3 R5, PT, PT, R5, 0x1, RZ ;  /* 0x0000000105050810 */ /* 0x000fcc0007ffe0ff */
[----:B------:R-:W-:Y:S01]  /*01b0*/  @!P1 IMAD.MOV R5, RZ, RZ, -R5 ;  /* 0x000000ffff059224 */ /* 0x000fe200078e0a05 */
[----:B------:R-:W-:-:S04]  /*01c0*/  @!P2 LOP3.LUT R5, RZ, R0, RZ, 0x33, !PT ;  /* 0x00000000ff05a212 */ /* 0x000fc800078e33ff */
[C---:B------:R-:W-:Y:S01]  /*01d0*/  IADD3 R6, PT, PT, R5.reuse, 0x1, RZ ;  /* 0x0000000105067810 */ /* 0x040fe20007ffe0ff */
[----:B------:R-:W-:-:S05]  /*01e0*/  IMAD R2, R5, R0, RZ ;  /* 0x0000000005027224 */ /* 0x000fca00078e02ff */
[----:B------:R-:W-:-:S13]  /*01f0*/  ISETP.GE.AND P0, PT, R2, R3, PT ;  /* 0x000000030200720c */ /* 0x000fda0003f06270 */
[----:B------:R-:W-:-:S05]  /*0200*/  @P0 IMAD.MOV R6, RZ, RZ, R5 ;  /* 0x000000ffff060224 */ /* 0x000fca00078e0205 */
[----:B------:R-:W-:-:S13]  /*0210*/  ISETP.GE.AND P0, PT, R6, 0x1, PT ;  /* 0x000000010600780c */ /* 0x000fda0003f06270 */
[----:B------:R-:W-:Y:S05]  /*0220*/  @!P0 EXIT ;  /* 0x000000000000894d */ /* 0x000fea0003800000 */
[C---:B------:R-:W-:Y:S01]  /*0230*/  ISETP.GE.U32.AND P1, PT, R6.reuse, 0x4, PT ;  /* 0x000000040600780c */ /* 0x040fe20003f26070 */
[----:B------:R-:W0:Y:S01]  /*0240*/  LDCU.64 UR6, c[0x0][0x358] ;  /* 0x00006b00ff0677ac */ /* 0x000e220008000a00 */
[----:B------:R-:W-:Y:S01]  /*0250*/  LOP3.LUT R2, R6, 0x3, RZ, 0xc0, !PT ;  /* 0x0000000306027812 */ /* 0x000fe200078ec0ff */
[----:B------:R-:W-:-:S03]  /*0260*/  HFMA2 R4, -RZ, RZ, 0, 0 ;  /* 0x00000000ff047431 */ /* 0x000fc600000001ff */
[----:B------:R-:W-:-:S07]  /*0270*/  ISETP.NE.AND P0, PT, R2, RZ, PT ;  /* 0x000000ff0200720c */ /* 0x000fce0003f05270 */
[----:B------:R-:W-:Y:S06]  /*0280*/  @!P1 BRA `(.L_x_0) ;  /* 0x0000000400909947 */ /* 0x000fec0003800000 */
[----:B------:R-:W1:Y:S01]  /*0290*/  S2R R26, SR_TID.X ;  /* 0x00000000001a7919 */ /* 0x000e620000002100 */
[----:B------:R-:W-:Y:S01]  /*02a0*/  LOP3.LUT R4, R6, 0x7ffffffc, RZ, 0xc0, !PT ;  /* 0x7ffffffc06047812 */ /* 0x000fe200078ec0ff */
[----:B------:R-:W-:Y:S01]  /*02b0*/  UMOV UR4, URZ ;  /* 0x000000ff00047c82 */ /* 0x000fe20008000000 */
[--C-:B-1----:R-:W-:Y:S01]  /*02c0*/  IMAD R29, R0, 0x3, R26.reuse ;  /* 0x00000003001d7824 */ /* 0x102fe200078e021a */
[----:B------:R-:W-:Y:S01]  /*02d0*/  IADD3 R5, PT, PT, R26, R0, RZ ;  /* 0x000000001a057210 */ /* 0x000fe20007ffe0ff */
[----:B------:R-:W-:-:S07]  /*02e0*/  IMAD R27, R0, 0x2, R26 ;  /* 0x00000002001b7824 */ /* 0x000fce00078e021a */
.L_x_1:
[----:B------:R-:W-:-:S13]  /*02f0*/  ISETP.LE.AND P2, PT, R3, UR4, PT ;  /* 0x0000000403007c0c */ /* 0x000fda000bf43270 */
[----:B------:R-:W1:Y:S01]  /*0300*/  @!P2 LDC.64 R24, c[0x0][0x388] ;  /* 0x0000e200ff18ab82 */ /* 0x000e620000000a00 */
[----:B------:R-:W-:-:S07]  /*0310*/  UIADD3 UR5, UPT, UPT, UR4, 0x1, URZ ;  /* 0x0000000104057890 */ /* 0x000fce000fffe0ff */
[----:B------:R-:W2:Y:S01]  /*0320*/  @!P2 LDC.64 R10, c[0x0][0x390] ;  /* 0x0000e400ff0aab82 */ /* 0x000ea20000000a00 */
[----:B-1----:R-:W-:-:S05]  /*0330*/  @!P2 IMAD.WIDE.U32 R24, R26, 0x40, R24 ;  /* 0x000000401a18a825 */ /* 0x002fca00078e0018 */
[----:B0-----:R-:W3:Y:S04]  /*0340*/  @!P2 LDG.E.64 R22, desc[UR6][R24.64] ;  /* 0x000000061816a981 */ /* 0x001ee8000c1e1b00 */
[----:B------:R-:W4:Y:S04]  /*0350*/  @!P2 LDG.E.64 R20, desc[UR6][R24.64+0x8] ;  /* 0x000008061814a981 */ /* 0x000f28000c1e1b00 */
[----:B------:R-:W5:Y:S04]  /*0360*/  @!P2 LDG.E.64 R18, desc[UR6][R24.64+0x10] ;  /* 0x000010061812a981 */ /* 0x000f68000c1e1b00 */
[----:B------:R-:W5:Y:S04]  /*0370*/  @!P2 LDG.E.64 R16, desc[UR6][R24.64+0x18] ;  /* 0x000018061810a981 */ /* 0x000f68000c1e1b00 */
[----:B------:R-:W5:Y:S04]  /*0380*/  @!P2 LDG.E.64 R6, desc[UR6][R24.64+0x20] ;  /* 0x000020061806a981 */ /* 0x000f68000c1e1b00 */
[----:B------:R-:W5:Y:S04]  /*0390*/  @!P2 LDG.E.64 R14, desc[UR6][R24.64+0x28] ;  /* 0x00002806180ea981 */ /* 0x000f68000c1e1b00 */
[----:B------:R-:W5:Y:S04]  /*03a0*/  @!P2 LDG.E.64 R12, desc[UR6][R24.64+0x30] ;  /* 0x00003006180ca981 */ /* 0x000f68000c1e1b00 */
[----:B------:R0:W5:Y:S01]  /*03b0*/  @!P2 LDG.E.64 R8, desc[UR6][R24.64+0x38] ;  /* 0x000038061808a981 */ /* 0x000162000c1e1b00 */
[----:B------:R-:W-:Y:S01]  /*03c0*/  ISETP.LE.AND P1, PT, R3, UR5, PT ;  /* 0x0000000503007c0c */ /* 0x000fe2000bf23270 */
[----:B--2---:R-:W-:-:S12]  /*03d0*/  @!P2 IMAD.WIDE.U32 R10, R26, 0x40, R10 ;  /* 0x000000401a0aa825 */ /* 0x004fd800078e000a */
[----:B0-----:R-:W0:Y:S02]  /*03e0*/  @!P1 LDC.64 R24, c[0x0][0x388] ;  /* 0x0000e200ff189b82 */ /* 0x001e240000000a00 */
[----:B0-----:R-:W-:Y:S01]  /*03f0*/  @!P1 IMAD.WIDE.U32 R24, R5, 0x40, R24 ;  /* 0x0000004005189825 */ /* 0x001fe200078e0018 */
[----:B---3--:R0:W-:Y:S04]  /*0400*/  @!P2 STG.E.64 desc[UR6][R10.64], R22 ;  /* 0x000000160a00a986 */ /* 0x0081e8000c101b06 */
[----:B----4-:R1:W-:Y:S04]  /*0410*/  @!P2 STG.E.64 desc[UR6][R10.64+0x8], R20 ;  /* 0x000008140a00a986 */ /* 0x0103e8000c101b06 */
[----:B-----5:R2:W-:Y:S04]  /*0420*/  @!P2 STG.E.64 desc[UR6][R10.64+0x10], R18 ;  /* 0x000010120a00a986 */ /* 0x0205e8000c101b06 */
[----:B------:R-:W-:Y:S04]  /*0430*/  @!P2 STG.E.64 desc[UR6][R10.64+0x18], R16 ;  /* 0x000018100a00a986 */ /* 0x000fe8000c101b06 */
[----:B------:R-:W-:Y:S04]  /*0440*/  @!P2 STG.E.64 desc[UR6][R10.64+0x20], R6 ;  /* 0x000020060a00a986 */ /* 0x000fe8000c101b06 */
[----:B------:R-:W-:Y:S04]  /*0450*/  @!P2 STG.E.64 desc[UR6][R10.64+0x28], R14 ;  /* 0x0000280e0a00a986 */ /* 0x000fe8000c101b06 */
[----:B------:R-:W-:Y:S04]  /*0460*/  @!P2 STG.E.64 desc[UR6][R10.64+0x30], R12 ;  /* 0x0000300c0a00a986 */ /* 0x000fe8000c101b06 */
[----:B------:R3:W-:Y:S04]  /*0470*/  @!P2 STG.E.64 desc[UR6][R10.64+0x38], R8 ;  /* 0x000038080a00a986 */ /* 0x0007e8000c101b06 */
[----:B0-----:R-:W4:Y:S04]  /*0480*/  @!P1 LDG.E.64 R22, desc[UR6][R24.64] ;  /* 0x0000000618169981 */ /* 0x001f28000c1e1b00 */
[----:B-1----:R-:W5:Y:S04]  /*0490*/  @!P1 LDG.E.64 R20, desc[UR6][R24.64+0x8] ;  /* 0x0000080618149981 */ /* 0x002f68000c1e1b00 */
[----:B--2---:R-:W2:Y:S01]  /*04a0*/  @!P1 LDG.E.64 R18, desc[UR6][R24.64+0x10] ;  /* 0x0000100618129981 */ /* 0x004ea2000c1e1b00 */
[----:B------:R-:W-:Y:S01]  /*04b0*/  UIADD3 UR5, UPT, UPT, UR4, 0x2, URZ ;  /* 0x0000000204057890 */ /* 0x000fe2000fffe0ff */
[----:B---3--:R-:W0:Y:S02]  /*04c0*/  @!P1 LDC.64 R10, c[0x0][0x390] ;  /* 0x0000e400ff0a9b82 */ /* 0x008e240000000a00 */
[----:B------:R-:W3:Y:S04]  /*04d0*/  @!P1 LDG.E.64 R16, desc[UR6][R24.64+0x18] ;  /* 0x0000180618109981 */ /* 0x000ee8000c1e1b00 */
[----:B------:R-:W3:Y:S04]  /*04e0*/  @!P1 LDG.E.64 R8, desc[UR6][R24.64+0x20] ;  /* 0x0000200618089981 */ /* 0x000ee8000c1e1b00 */
[----:B------:R-:W3:Y:S04]  /*04f0*/  @!P1 LDG.E.64 R14, desc[UR6][R24.64+0x28] ;  /* 0x00002806180e9981 */ /* 0x000ee8000c1e1b00 */
[----:B------:R-:W3:Y:S04]  /*0500*/  @!P1 LDG.E.64 R12, desc[UR6][R24.64+0x30] ;  /* 0x00003006180c9981 */ /* 0x000ee8000c1e1b00 */
[----:B------:R1:W3:Y:S01]  /*0510*/  @!P1 LDG.E.64 R6, desc[UR6][R24.64+0x38] ;  /* 0x0000380618069981 */ /* 0x0002e2000c1e1b00 */
[----:B------:R-:W-:Y:S01]  /*0520*/  ISETP.LE.AND P2, PT, R3, UR5, PT ;  /* 0x0000000503007c0c */ /* 0x000fe2000bf43270 */
[----:B0-----:R-:W-:-:S12]  /*0530*/  @!P1 IMAD.WIDE.U32 R10, R5, 0x40, R10 ;  /* 0x00000040050a9825 */ /* 0x001fd800078e000a */
[----:B-1----:R-:W0:Y:S02]  /*0540*/  @!P2 LDC.64 R24, c[0x0][0x388] ;  /* 0x0000e200ff18ab82 */ /* 0x002e240000000a00 */
[----:B0-----:R-:W-:Y:S01]  /*0550*/  @!P2 IMAD.WIDE.U32 R24, R27, 0x40, R24 ;  /* 0x000000401b18a825 */ /* 0x001fe200078e0018 */
[----:B----4-:R0:W-:Y:S04]  /*0560*/  @!P1 STG.E.64 desc[UR6][R10.64], R22 ;  /* 0x000000160a009986 */ /* 0x0101e8000c101b06 */
[----:B-----5:R1:W-:Y:S04]  /*0570*/  @!P1 STG.E.64 desc[UR6][R10.64+0x8], R20 ;  /* 0x000008140a009986 */ /* 0x0203e8000c101b06 */
[----:B--2---:R2:W-:Y:S04]  /*0580*/  @!P1 STG.E.64 desc[UR6][R10.64+0x10], R18 ;  /* 0x000010120a009986 */ /* 0x0045e8000c101b06 */
[----:B---3--:R-:W-:Y:S04]  /*0590*/  @!P1 STG.E.64 desc[UR6][R10.64+0x18], R16 ;  /* 0x000018100a009986 */ /* 0x008fe8000c101b06 */
        /* <DEDUP_REMOVED lines=17> */
[C---:B0-----:R-:W-:Y:S01]  /*06b0*/  @!P1 IMAD.WIDE.U32 R24, R29.reuse, 0x40, R24 ;  /* 0x000000401d189825 */ /* 0x041fe200078e0018 */
[----:B----4-:R0:W-:Y:S04]  /*06c0*/  @!P2 STG.E.64 desc[UR6][R10.64], R22 ;  /* 0x000000160a00a986 */ /* 0x0101e8000c101b06 */
[----:B-----5:R-:W-:Y:S04]  /*06d0*/  @!P2 STG.E.64 desc[UR6][R10.64+0x8], R20 ;  /* 0x000008140a00a986 */ /* 0x020fe8000c101b06 */
[----:B--2---:R-:W-:Y:S04]  /*06e0*/  @!P2 STG.E.64 desc[UR6][R10.64+0x10], R18 ;  /* 0x000010120a00a986 */ /* 0x004fe8000c101b06 */
[----:B---3--:R-:W-:Y:S04]  /*06f0*/  @!P2 STG.E.64 desc[UR6][R10.64+0x18], R16 ;  /* 0x000018100a00a986 */ /* 0x008fe8000c101b06 */
[----:B------:R-:W-:Y:S04]  /*0700*/  @!P2 STG.E.64 desc[UR6][R10.64+0x20], R6 ;  /* 0x000020060a00a986 */ /* 0x000fe8000c101b06 */
[----:B------:R1:W-:Y:S04]  /*0710*/  @!P2 STG.E.64 desc[UR6][R10.64+0x28], R14 ;  /* 0x0000280e0a00a986 */ /* 0x0003e8000c101b06 */
[----:B------:R2:W-:Y:S04]  /*0720*/  @!P2 STG.E.64 desc[UR6][R10.64+0x30], R12 ;  /* 0x0000300c0a00a986 */ /* 0x0005e8000c101b06 */
[----:B------:R3:W-:Y:S04]  /*0730*/  @!P2 STG.E.64 desc[UR6][R10.64+0x38], R8 ;  /* 0x000038080a00a986 */ /* 0x0007e8000c101b06 */
[----:B0-----:R-:W4:Y:S01]  /*0740*/  @!P1 LDG.E.64 R22, desc[UR6][R24.64+0x10] ;  /* 0x0000100618169981 */ /* 0x001f22000c1e1b00 */
[----:B-1----:R-:W0:Y:S03]  /*0750*/  @!P1 LDC.64 R14, c[0x0][0x390] ;  /* 0x0000e400ff0e9b82 */ /* 0x002e260000000a00 */
[----:B------:R-:W5:Y:S04]  /*0760*/  @!P1 LDG.E.64 R20, desc[UR6][R24.64+0x18] ;  /* 0x0000180618149981 */ /* 0x000f68000c1e1b00 */
[----:B--2---:R-:W2:Y:S04]  /*0770*/  @!P1 LDG.E.64 R12, desc[UR6][R24.64] ;  /* 0x00000006180c9981 */ /* 0x004ea8000c1e1b00 */
[----:B---3--:R-:W3:Y:S04]  /*0780*/  @!P1 LDG.E.64 R8, desc[UR6][R24.64+0x8] ;  /* 0x0000080618089981 */ /* 0x008ee8000c1e1b00 */
[----:B------:R-:W3:Y:S04]  /*0790*/  @!P1 LDG.E.64 R18, desc[UR6][R24.64+0x20] ;  /* 0x0000200618129981 */ /* 0x000ee8000c1e1b00 */
[----:B------:R-:W3:Y:S04]  /*07a0*/  @!P1 LDG.E.64 R16, desc[UR6][R24.64+0x28] ;  /* 0x0000280618109981 */ /* 0x000ee8000c1e1b00 */
[----:B------:R-:W3:Y:S04]  /*07b0*/  @!P1 LDG.E.64 R6, desc[UR6][R24.64+0x30] ;  /* 0x0000300618069981 */ /* 0x000ee8000c1e1b00 */
[----:B------:R-:W3:Y:S01]  /*07c0*/  @!P1 LDG.E.64 R10, desc[UR6][R24.64+0x38] ;  /* 0x00003806180a9981 */ /* 0x000ee2000c1e1b00 */
[----:B0-----:R-:W-:Y:S01]  /*07d0*/  @!P1 IMAD.WIDE.U32 R14, R29, 0x40, R14 ;  /* 0x000000401d0e9825 */ /* 0x001fe200078e000e */
[----:B------:R-:W-:Y:S01]  /*07e0*/  UIADD3 UR4, UPT, UPT, UR4, 0x4, URZ ;  /* 0x0000000404047890 */ /* 0x000fe2000fffe0ff */
[----:B------:R-:W-:-:S02]  /*07f0*/  LEA R5, R0, R5, 0x2 ;  /* 0x0000000500057211 */ /* 0x000fc400078e10ff */
[C---:B------:R-:W-:Y:S01]  /*0800*/  IMAD R26, R0.reuse, 0x4, R26 ;  /* 0x00000004001a7824 */ /* 0x040fe200078e021a */
[C---:B------:R-:W-:Y:S01]  /*0810*/  LEA R29, R0.reuse, R29, 0x2 ;  /* 0x0000001d001d7211 */ /* 0x040fe200078e10ff */
[----:B------:R-:W-:Y:S01]  /*0820*/  IMAD R27, R0, 0x4, R27 ;  /* 0x00000004001b7824 */ /* 0x000fe200078e021b */
[----:B----4-:R1:W-:Y:S04]  /*0830*/  @!P1 STG.E.64 desc[UR6][R14.64+0x10], R22 ;  /* 0x000010160e009986 */ /* 0x0103e8000c101b06 */
[----:B-----5:R1:W-:Y:S04]  /*0840*/  @!P1 STG.E.64 desc[UR6][R14.64+0x18], R20 ;  /* 0x000018140e009986 */ /* 0x0203e8000c101b06 */
[----:B--2---:R1:W-:Y:S04]  /*0850*/  @!P1 STG.E.64 desc[UR6][R14.64], R12 ;  /* 0x0000000c0e009986 */ /* 0x0043e8000c101b06 */
[----:B---3--:R1:W-:Y:S04]  /*0860*/  @!P1 STG.E.64 desc[UR6][R14.64+0x8], R8 ;  /* 0x000008080e009986 */ /* 0x0083e8000c101b06 */
[----:B------:R1:W-:Y:S04]  /*0870*/  @!P1 STG.E.64 desc[UR6][R14.64+0x20], R18 ;  /* 0x000020120e009986 */ /* 0x0003e8000c101b06 */
[----:B------:R1:W-:Y:S04]  /*0880*/  @!P1 STG.E.64 desc[UR6][R14.64+0x28], R16 ;  /* 0x000028100e009986 */ /* 0x0003e8000c101b06 */
[----:B------:R1:W-:Y:S04]  /*0890*/  @!P1 STG.E.64 desc[UR6][R14.64+0x30], R6 ;  /* 0x000030060e009986 */ /* 0x0003e8000c101b06 */
[----:B------:R1:W-:Y:S01]  /*08a0*/  @!P1 STG.E.64 desc[UR6][R14.64+0x38], R10 ;  /* 0x0000380a0e009986 */ /* 0x0003e2000c101b06 */
[----:B------:R-:W-:-:S13]  /*08b0*/  ISETP.NE.AND P1, PT, R4, UR4, PT ;  /* 0x0000000404007c0c */ /* 0x000fda000bf25270 */
[----:B-1----:R-:W-:Y:S05]  /*08c0*/  @P1 BRA `(.L_x_1) ;  /* 0xfffffff800881947 */ /* 0x002fea000383ffff */
.L_x_0:
[----:B0-----:R-:W-:Y:S05]  /*08d0*/  @!P0 EXIT ;  /* 0x000000000000894d */ /* 0x001fea0003800000 */
[----:B------:R-:W0:Y:S01]  /*08e0*/  S2R R5, SR_TID.X ;  /* 0x0000000000057919 */ /* 0x000e220000002100 */
[----:B------:R-:W-:Y:S02]  /*08f0*/  IMAD.MOV R2, RZ, RZ, -R2 ;  /* 0x000000ffff027224 */ /* 0x000fe400078e0a02 */
[----:B0-----:R-:W-:-:S07]  /*0900*/  IMAD R5, R4, R0, R5 ;  /* 0x0000000004057224 */ /* 0x001fce00078e0205 */
.L_x_2:
[----:B------:R-:W-:-:S13]  /*0910*/  ISETP.GE.AND P0, PT, R4, R3, PT ;  /* 0x000000030400720c */ /* 0x000fda0003f06270 */
[----:B------:R-:W0:Y:S08]  /*0920*/  @!P0 LDC.64 R24, c[0x0][0x388] ;  /* 0x0000e200ff188b82 */ /* 0x000e300000000a00 */
[----:B------:R-:W1:Y:S01]  /*0930*/  @!P0 LDC.64 R22, c[0x0][0x390] ;  /* 0x0000e400ff168b82 */ /* 0x000e620000000a00 */
[----:B0-----:R-:W-:-:S05]  /*0940*/  @!P0 IMAD.WIDE.U32 R24, R5, 0x40, R24 ;  /* 0x0000004005188825 */ /* 0x001fca00078e0018 */
[----:B------:R-:W2:Y:S04]  /*0950*/  @!P0 LDG.E.64 R6, desc[UR6][R24.64] ;  /* 0x0000000618068981 */ /* 0x000ea8000c1e1b00 */
[----:B------:R-:W3:Y:S04]  /*0960*/  @!P0 LDG.E.64 R18, desc[UR6][R24.64+0x8] ;  /* 0x0000080618128981 */ /* 0x000ee8000c1e1b00 */
[----:B------:R-:W4:Y:S04]  /*0970*/  @!P0 LDG.E.64 R16, desc[UR6][R24.64+0x10] ;  /* 0x0000100618108981 */ /* 0x000f28000c1e1b00 */
[----:B------:R-:W5:Y:S04]  /*0980*/  @!P0 LDG.E.64 R14, desc[UR6][R24.64+0x18] ;  /* 0x00001806180e8981 */ /* 0x000f68000c1e1b00 */
[----:B------:R-:W5:Y:S04]  /*0990*/  @!P0 LDG.E.64 R12, desc[UR6][R24.64+0x20] ;  /* 0x00002006180c8981 */ /* 0x000f68000c1e1b00 */
[----:B------:R-:W5:Y:S04]  /*09a0*/  @!P0 LDG.E.64 R10, desc[UR6][R24.64+0x28] ;  /* 0x00002806180a8981 */ /* 0x000f68000c1e1b00 */
[----:B------:R-:W5:Y:S04]  /*09b0*/  @!P0 LDG.E.64 R8, desc[UR6][R24.64+0x30] ;  /* 0x0000300618088981 */ /* 0x000f68000c1e1b00 */
[----:B------:R-:W5:Y:S01]  /*09c0*/  @!P0 LDG.E.64 R20, desc[UR6][R24.64+0x38] ;  /* 0x0000380618148981 */ /* 0x000f62000c1e1b00 */
[----:B-1----:R-:W-:Y:S01]  /*09d0*/  @!P0 IMAD.WIDE.U32 R22, R5, 0x40, R22 ;  /* 0x0000004005168825 */ /* 0x002fe200078e0016 */
[----:B------:R-:W-:-:S02]  /*09e0*/  IADD3 R2, PT, PT, R2, 0x1, RZ ;  /* 0x0000000102027810 */ /* 0x000fc40007ffe0ff */
[----:B------:R-:W-:Y:S01]  /*09f0*/  IADD3 R5, PT, PT, R0, R5, RZ ;  /* 0x0000000500057210 */ /* 0x000fe20007ffe0ff */
[----:B------:R-:W-:Y:S01]  /*0a00*/  VIADD R4, R4, 0x1 ;  /* 0x0000000104047836 */ /* 0x000fe20000000000 */
[----:B--2---:R0:W-:Y:S04]  /*0a10*/  @!P0 STG.E.64 desc[UR6][R22.64], R6 ;  /* 0x0000000616008986 */ /* 0x0041e8000c101b06 */
[----:B---3--:R0:W-:Y:S04]  /*0a20*/  @!P0 STG.E.64 desc[UR6][R22.64+0x8], R18 ;  /* 0x0000081216008986 */ /* 0x0081e8000c101b06 */
[----:B----4-:R0:W-:Y:S04]  /*0a30*/  @!P0 STG.E.64 desc[UR6][R22.64+0x10], R16 ;  /* 0x0000101016008986 */ /* 0x0101e8000c101b06 */
[----:B-----5:R0:W-:Y:S04]  /*0a40*/  @!P0 STG.E.64 desc[UR6][R22.64+0x18], R14 ;  /* 0x0000180e16008986 */ /* 0x0201e8000c101b06 */
[----:B------:R0:W-:Y:S04]  /*0a50*/  @!P0 STG.E.64 desc[UR6][R22.64+0x20], R12 ;  /* 0x0000200c16008986 */ /* 0x0001e8000c101b06 */
[----:B------:R0:W-:Y:S04]  /*0a60*/  @!P0 STG.E.64 desc[UR6][R22.64+0x28], R10 ;  /* 0x0000280a16008986 */ /* 0x0001e8000c101b06 */
[----:B------:R0:W-:Y:S04]  /*0a70*/  @!P0 STG.E.64 desc[UR6][R22.64+0x30], R8 ;  /* 0x0000300816008986 */ /* 0x0001e8000c101b06 */
[----:B------:R0:W-:Y:S01]  /*0a80*/  @!P0 STG.E.64 desc[UR6][R22.64+0x38], R20 ;  /* 0x0000381416008986 */ /* 0x0001e2000c101b06 */
[----:B------:R-:W-:-:S13]  /*0a90*/  ISETP.NE.AND P0, PT, R2, RZ, PT ;  /* 0x000000ff0200720c */ /* 0x000fda0003f05270 */
[----:B0-----:R-:W-:Y:S05]  /*0aa0*/  @P0 BRA `(.L_x_2) ;  /* 0xfffffffc00980947 */ /* 0x001fea000383ffff */
[----:B------:R-:W-:Y:S05]  /*0ab0*/  EXIT ;  /* 0x000000000000794d */ /* 0x000fea0003800000 */
.L_x_3:
[----:B------:R-:W-:-:S00]  /*0ac0*/  BRA `(.L_x_3) ;  /* 0xfffffffc00fc7947 */ /* 0x000fc0000383ffff */
[----:B------:R-:W-:-:S00]  /*0ad0*/  NOP ;  /* 0x0000000000007918 */ /* 0x000fc00000000000 */
        /* <DEDUP_REMOVED lines=10> */
.L_x_125:


//--------------------- .text._Z15kernel_problem3iiP4BodyS0_Ph --------------------------
	.section	.text._Z15kernel_problem3iiP4BodyS0_Ph,"ax",@progbits
	.align	128
        .global         _Z15kernel_problem3iiP4BodyS0_Ph
        .type           _Z15kernel_problem3iiP4BodyS0_Ph,@function
        .size           _Z15kernel_problem3iiP4BodyS0_Ph,(.L_x_119 - _Z15kernel_problem3iiP4BodyS0_Ph)
        .other          _Z15kernel_problem3iiP4BodyS0_Ph,@"STO_CUDA_ENTRY STV_DEFAULT"
_Z15kernel_problem3iiP4BodyS0_Ph:
.text._Z15kernel_problem3iiP4BodyS0_Ph:
[----:B------:R-:W0:Y:S08]  /*0000*/  LDC R1, c[0x0][0x37c] ;  /* 0x0000df00ff017b82 */ /* 0x000e300000000800 */
[----:B------:R-:W1:Y:S01]  /*0010*/  LDC.64 R12, c[0x0][0x398] ;  /* 0x0000e600ff0c7b82 */ /* 0x000e620000000a00 */
[----:B------:R-:W1:Y:S01]  /*0020*/  LDCU.64 UR10, c[0x0][0x358] ;  /* 0x00006b00ff0a77ac */ /* 0x000e620008000a00 */
[----:B0-----:R-:W-:Y:S01]  /*0030*/  VIADD R1, R1, 0xffffffd8 ;  /* 0xffffffd801017836 */ /* 0x001fe20000000000 */
[----:B-1----:R-:W2:Y:S02]  /*0040*/  LDG.E R0, desc[UR10][R12.64] ;  /* 0x0000000a0c007981 */ /* 0x002ea4000c1e1900 */
[----:B--2---:R-:W-:-:S13]  /*0050*/  ISETP.NE.AND P0, PT, R0, RZ, PT ;  /* 0x000000ff0000720c */ /* 0x004fda0003f05270 */
[----:B------:R-:W-:Y:S05]  /*0060*/  @!P0 EXIT ;  /* 0x000000000000894d */ /* 0x000fea0003800000 */
[----:B------:R-:W0:Y:S01]  /*0070*/  S2R R0, SR_TID.X ;  /* 0x0000000000007919 */ /* 0x000e220000002100 */
[----:B------:R-:W1:Y:S01]  /*0080*/  S2UR UR4, SR_CTAID.X ;  /* 0x00000000000479c3 */ /* 0x000e620000002500 */
[----:B------:R-:W1:Y:S01]  /*0090*/  LDCU UR9, c[0x0][0x360] ;  /* 0x00006c00ff0977ac */ /* 0x000e620008000800 */
[----:B------:R-:W-:Y:S01]  /*00a0*/  BSSY.RECONVERGENT B0, `(.L_x_4) ;  /* 0x000000e000007945 */ /* 0x000fe20003800200 */
[----:B------:R-:W2:Y:S01]  /*00b0*/  S2R R5, SR_TID.Y ;  /* 0x0000000000057919 */ /* 0x000ea20000002200 */
[----:B------:R-:W3:Y:S01]  /*00c0*/  LDCU UR7, c[0x0][0x384] ;  /* 0x00007080ff0777ac */ /* 0x000ee20008000800 */
[----:B-1----:R-:W-:-:S06]  /*00d0*/  UIMAD UR4, UR4, UR9, URZ ;  /* 0x00000009040472a4 */ /* 0x002fcc000f8e02ff */
[----:B0-----:R-:W-:-:S05]  /*00e0*/  VIADD R4, R0, UR4 ;  /* 0x0000000400047c36 */ /* 0x001fca0008000000 */
[C---:B---3--:R-:W-:Y:S02]  /*00f0*/  ISETP.GE.AND P1, PT, R4.reuse, UR7, PT ;  /* 0x0000000704007c0c */ /* 0x048fe4000bf26270 */
[----:B------:R-:W-:-:S04]  /*0100*/  ISETP.NE.AND P0, PT, R4, 0x1, PT ;  /* 0x000000010400780c */ /* 0x000fc80003f05270 */
[----:B--2---:R-:W-:-:S07]  /*0110*/  ISETP.NE.OR P0, PT, R5, RZ, P0 ;  /* 0x000000ff0500720c */ /* 0x004fce0000705670 */
[----:B------:R-:W-:Y:S06]  /*0120*/  @P1 BRA `(.L_x_5) ;  /* 0x0000000000141947 */ /* 0x000fec0003800000 */
[----:B------:R-:W0:Y:S02]  /*0130*/  LDC.64 R2, c[0x0][0x388] ;  /* 0x0000e200ff027b82 */ /* 0x000e240000000a00 */
[----:B0-----:R-:W-:-:S05]  /*0140*/  IMAD.WIDE R2, R4, 0x40, R2 ;  /* 0x0000004004027825 */ /* 0x001fca00078e0202 */
[----:B------:R0:W5:Y:S04]  /*0150*/  LDG.E.64 R38, desc[UR10][R2.64] ;  /* 0x0000000a02267981 */ /* 0x000168000c1e1b00 */
[----:B------:R0:W5:Y:S04]  /*0160*/  LDG.E.64 R36, desc[UR10][R2.64+0x8] ;  /* 0x0000080a02247981 */ /* 0x000168000c1e1b00 */
[----:B------:R0:W5:Y:S02]  /*0170*/  LDG.E.64 R34, desc[UR10][R2.64+0x10] ;  /* 0x0000100a02227981 */ /* 0x000164000c1e1b00 */
.L_x_5:
[----:B------:R-:W-:Y:S05]  /*0180*/  BSYNC.RECONVERGENT B0 ;  /* 0x0000000000007941 */ /* 0x000fea0003800200 */
.L_x_4:
[----:B------:R-:W-:Y:S04]  /*0190*/  BSSY.RECONVERGENT B0, `(.L_x_6) ;  /* 0x0000010000007945 */ /* 0x000fe80003800200 */
[----:B------:R-:W-:Y:S05]  /*01a0*/  @P0 BRA `(.L_x_7) ;  /* 0x0000000000380947 */ /* 0x000fea0003800000 */
[----:B0-----:R-:W0:Y:S02]  /*01b0*/  LDC.64 R2, c[0x0][0x388] ;  /* 0x0000e200ff027b82 */ /* 0x001e240000000a00 */
[----:B0-----:R-:W2:Y:S04]  /*01c0*/  LDG.E.64 R8, desc[UR10][R2.64+0x8] ;  /* 0x0000080a02087981 */ /* 0x001ea8000c1e1b00 */
[----:B------:R-:W3:Y:S04]  /*01d0*/  LDG.E.64 R6, desc[UR10][R2.64] ;  /* 0x0000000a02067981 */ /* 0x000ee8000c1e1b00 */
[----:B------:R-:W4:Y:S01]  /*01e0*/  LDG.E.64 R10, desc[UR10][R2.64+0x10] ;  /* 0x0000100a020a7981 */ /* 0x000f22000c1e1b00 */
[----:B------:R-:W-:Y:S01]  /*01f0*/  UMOV UR12, 0x1e900000 ;  /* 0x1e900000000c7882 */ /* 0x000fe20000000000 */
[----:B------:R-:W-:Y:S01]  /*0200*/  UMOV UR13, 0x42d6bcc4 ;  /* 0x42d6bcc4000d7882 */ /* 0x000fe20000000000 */
[----:B--2--5:R-:W-:-:S02]  /*0210*/  DADD R8, -R36, R8 ;  /* 0x0000000024087229 */ /* 0x024fc40000000108 */
[----:B---3--:R-:W-:-:S06]  /*0220*/  DADD R6, -R38, R6 ;  /* 0x0000000026067229 */ /* 0x008fcc0000000106 */
[----:B------:R-:W-:Y:S02]  /*0230*/  DMUL R8, R8, R8 ;  /* 0x0000000808087228 */ /* 0x000fe40000000000 */
[----:B----4-:R-:W-:-:S06]  /*0240*/  DADD R10, -R34, R10 ;  /* 0x00000000220a7229 */ /* 0x010fcc000000010a */
[----:B------:R-:W-:-:S08]  /*0250*/  DFMA R8, R6, R6, R8 ;  /* 0x000000060608722b */ /* 0x000fd00000000008 */
[----:B------:R-:W-:-:S08]  /*0260*/  DFMA R8, R10, R10, R8 ;  /* 0x0000000a0a08722b */ /* 0x000fd00000000008 */
[----:B------:R-:W-:-:S14]  /*0270*/  DSETP.GEU.AND P0, PT, R8, UR12, PT ;  /* 0x0000000c08007e2a */ /* 0x000fdc000bf0e000 */
[----:B------:R1:W-:Y:S02]  /*0280*/  @!P0 STG.E desc[UR10][R12.64], RZ ;  /* 0x000000ff0c008986 */ /* 0x0003e4000c10190a */
.L_x_7:
[----:B------:R-:W-:Y:S05]  /*0290*/  BSYNC.RECONVERGENT B0 ;  /* 0x0000000000007941 */ /* 0x000fea0003800200 */
.L_x_6:
[----:B------:R-:W-:Y:S01]  /*02a0*/  USHF.R.S32.HI UR5, URZ, 0x1f, UR7 ;  /* 0x0000001fff057899 */ /* 0x000fe20008011407 */
[----:B------:R-:W-:Y:S02]  /*02b0*/  CS2R R28, SRZ ;  /* 0x00000000001c7805 */ /* 0x000fe4000001ff00 */
[----:B------:R-:W-:Y:S02]  /*02c0*/  CS2R R30, SRZ ;  /* 0x00000000001e7805 */ /* 0x000fe4000001ff00 */
[----:B------:R-:W-:Y:S01]  /*02d0*/  CS2R R32, SRZ ;  /* 0x0000000000207805 */ /* 0x000fe2000001ff00 */
[----:B------:R-:W-:-:S04]  /*02e0*/  ULEA.HI UR5, UR5, UR7, URZ, 0x5 ;  /* 0x0000000705057291 */ /* 0x000fc8000f8f28ff */
[----:B------:R-:W-:-:S04]  /*02f0*/  ULOP3.LUT UR6, UR5, 0xffffffe0, URZ, 0xc0, !UPT ;  /* 0xffffffe005067892 */ /* 0x000fc8000f8ec0ff */
[----:B------:R-:W-:Y:S02]  /*0300*/  UISETP.GE.AND UP0, UPT, UR6, UR7, UPT ;  /* 0x000000070600728c */ /* 0x000fe4000bf06270 */
[----:B------:R-:W-:Y:S02]  /*0310*/  USHF.R.S32.HI UR6, URZ, 0x5, UR5 ;  /* 0x00000005ff067899 */ /* 0x000fe40008011405 */
[----:B------:R-:W-:-:S07]  /*0320*/  ULEA.HI.SX32 UR5, UR5, 0x1, 0x1b ;  /* 0x0000000105057891 */ /* 0x000fce000f8fdaff */
[----:B------:R-:W-:-:S04]  /*0330*/  @UP0 UIADD3 UR5, UPT, UPT, UR6, URZ, URZ ;  /* 0x000000ff06050290 */ /* 0x000fc8000fffe0ff */
[----:B------:R-:W-:-:S09]  /*0340*/  UISETP.GE.AND UP0, UPT, UR5, 0x1, UPT ;  /* 0x000000010500788c */ /* 0x000fd2000bf06270 */
[----:B------:R-:W-:Y:S05]  /*0350*/  BRA.U !UP0, `(.L_x_8) ;  /* 0x0000001108147547 */ /* 0x000fea000b800000 */
[----:B0-----:R-:W0:Y:S01]  /*0360*/  MUFU.RCP64H R3, 6000 ;  /* 0x40b7700000037908 */ /* 0x001e220000001800 */
[----:B------:R-:W-:Y:S01]  /*0370*/  IMAD.MOV.U32 R8, RZ, RZ, 0x0 ;  /* 0x00000000ff087424 */ /* 0x000fe200078e00ff */
[----:B------:R-:W2:Y:S01]  /*0380*/  LDCU UR6, c[0x0][0x380] ;  /* 0x00007000ff0677ac */ /* 0x000ea20008000800 */
[----:B------:R-:W-:Y:S02]  /*0390*/  IMAD.MOV.U32 R9, RZ, RZ, 0x40b77000 ;  /* 0x40b77000ff097424 */ /* 0x000fe400078e00ff */
[----:B------:R-:W-:-:S06]  /*03a0*/  IMAD.MOV.U32 R2, RZ, RZ, 0x1 ;  /* 0x00000001ff027424 */ /* 0x000fcc00078e00ff */
[----:B0-----:R-:W-:Y:S01]  /*03b0*/  DFMA R6, R2, -R8, 1 ;  /* 0x3ff000000206742b */ /* 0x001fe20000000808 */
[----:B--2---:R-:W-:-:S07]  /*03c0*/  UIMAD UR6, UR6, 0x3c, URZ ;  /* 0x0000003c060678a4 */ /* 0x004fce000f8e02ff */
[----:B------:R-:W-:-:S08]  /*03d0*/  DFMA R6, R6, R6, R6 ;  /* 0x000000060606722b */ /* 0x000fd00000000006 */
[----:B------:R-:W-:Y:S02]  /*03e0*/  DFMA R2, R2, R6, R2 ;  /* 0x000000060202722b */ /* 0x000fe40000000002 */
[----:B------:R-:W0:Y:S06]  /*03f0*/  I2F.F64 R6, UR6 ;  /* 0x0000000600067d12 */ /* 0x000e2c0008201c00 */
[----:B------:R-:W-:-:S08]  /*0400*/  DFMA R8, R2, -R8, 1 ;  /* 0x3ff000000208742b */ /* 0x000fd00000000808 */
[----:B------:R-:W-:Y:S01]  /*0410*/  DFMA R2, R2, R8, R2 ;  /* 0x000000080202722b */ /* 0x000fe20000000002 */
[----:B0-----:R-:W-:-:S07]  /*0420*/  FSETP.GEU.AND P1, PT, |R7|, 6.5827683646048100446e-37, PT ;  /* 0x036000000700780b */ /* 0x001fce0003f2e200 */
[----:B------:R-:W-:-:S08]  /*0430*/  DMUL R8, R6, R2 ;  /* 0x0000000206087228 */ /* 0x000fd00000000000 */
[----:B------:R-:W-:-:S08]  /*0440*/  DFMA R10, R8, -6000, R6 ;  /* 0xc0b77000080a782b */ /* 0x000fd00000000006 */
[----:B------:R-:W-:-:S10]  /*0450*/  DFMA R2, R2, R10, R8 ;  /* 0x0000000a0202722b */ /* 0x000fd40000000008 */
[----:B------:R-:W-:-:S05]  /*0460*/  FFMA R8, RZ, 5.732421875, R3 ;  /* 0x40b77000ff087823 */ /* 0x000fca0000000003 */
[----:B------:R-:W-:Y:S01]  /*0470*/  FSETP.GT.AND P0, PT, |R8|, 1.469367938527859385e-39, PT ;  /* 0x001000000800780b */ /* 0x000fe20003f04200 */
[----:B------:R-:W-:-:S12]  /*0480*/  IMAD R8, R5, UR9, R0 ;  /* 0x0000000905087c24 */ /* 0x000fd8000f8e0200 */
[----:B------:R-:W-:Y:S05]  /*0490*/  @P0 BRA P1, `(.L_x_9) ;  /* 0x0000000000200947 */ /* 0x000fea0000800000 */
[----:B------:R-:W-:Y:S01]  /*04a0*/  IMAD.MOV.U32 R20, RZ, RZ, R6 ;  /* 0x000000ffff147224 */ /* 0x000fe200078e0006 */
[----:B------:R-:W-:Y:S01]  /*04b0*/  MOV R44, 0x500 ;  /* 0x00000500002c7802 */ /* 0x000fe20000000f00 */
[----:B------:R-:W-:Y:S02]  /*04c0*/  IMAD.MOV.U32 R21, RZ, RZ, R7 ;  /* 0x000000ffff157224 */ /* 0x000fe400078e0007 */
[----:B------:R-:W-:Y:S02]  /*04d0*/  IMAD.MOV.U32 R16, RZ, RZ, RZ ;  /* 0x000000ffff107224 */ /* 0x000fe400078e00ff */
[----:B------:R-:W-:-:S07]  /*04e0*/  IMAD.MOV.U32 R17, RZ, RZ, 0x40b77000 ;  /* 0x40b77000ff117424 */ /* 0x000fce00078e00ff */
[----:B-1---5:R-:W-:Y:S05]  /*04f0*/  CALL.REL.NOINC `($__internal_0_$__cuda_sm20_div_rn_f64_full) ;  /* 0x0000001000b47944 */ /* 0x022fea0003c00000 */
[----:B------:R-:W-:Y:S02]  /*0500*/  IMAD.MOV.U32 R2, RZ, RZ, R16 ;  /* 0x000000ffff027224 */ /* 0x000fe400078e0010 */
[----:B------:R-:W-:-:S07]  /*0510*/  IMAD.MOV.U32 R3, RZ, RZ, R17 ;  /* 0x000000ffff037224 */ /* 0x000fce00078e0011 */
.L_x_9:
[----:B------:R-:W-:Y:S01]  /*0520*/  UMOV UR6, 0x6dc9c883 ;  /* 0x6dc9c88300067882 */ /* 0x000fe20000000000 */
[----:B------:R-:W-:Y:S01]  /*0530*/  UMOV UR7, 0x3fe45f30 ;  /* 0x3fe45f3000077882 */ /* 0x000fe20000000000 */
[----:B------:R-:W-:Y:S01]  /*0540*/  UMOV UR12, 0x252049c0 ;  /* 0x252049c0000c7882 */ /* 0x000fe20000000000 */
[C---:B------:R-:W-:Y:S01]  /*0550*/  DMUL R6, R2.reuse, UR6 ;  /* 0x0000000602067c28 */ /* 0x040fe20008000000 */
[----:B------:R-:W-:Y:S01]  /*0560*/  UMOV UR6, 0x54442d18 ;  /* 0x54442d1800067882 */ /* 0x000fe20000000000 */
[----:B------:R-:W-:Y:S01]  /*0570*/  UMOV UR7, 0x3ff921fb ;  /* 0x3ff921fb00077882 */ /* 0x000fe20000000000 */
[----:B------:R-:W-:Y:S01]  /*0580*/  UMOV UR13, 0x397b839a ;  /* 0x397b839a000d7882 */ /* 0x000fe20000000000 */
[----:B------:R-:W-:Y:S01]  /*0590*/  DMUL R14, RZ, R2 ;  /* 0x00000002ff0e7228 */ /* 0x000fe20000000000 */
[----:B------:R-:W-:Y:S01]  /*05a0*/  VIADD R8, R8, 0x100 ;  /* 0x0000010008087836 */ /* 0x000fe20000000000 */
[----:B------:R-:W0:Y:S01]  /*05b0*/  F2I.F64 R16, R6 ;  /* 0x0000000600107311 */ /* 0x000e220000301100 */
[----:B------:R-:W-:Y:S01]  /*05c0*/  DSETP.NEU.AND P0, PT, |R2|, +INF , PT ;  /* 0x7ff000000200742a */ /* 0x000fe20003f0d200 */
[----:B------:R-:W-:-:S02]  /*05d0*/  IADD3 R9, PT, PT, R5, -UR4, -R0 ;  /* 0x8000000405097c10 */ /* 0x000fc4000fffe800 */
[----:B------:R-:W-:Y:S02]  /*05e0*/  CS2R R32, SRZ ;  /* 0x0000000000207805 */ /* 0x000fe4000001ff00 */
[----:B------:R-:W-:Y:S02]  /*05f0*/  CS2R R30, SRZ ;  /* 0x00000000001e7805 */ /* 0x000fe4000001ff00 */
[----:B------:R-:W-:Y:S01]  /*0600*/  CS2R R28, SRZ ;  /* 0x00000000001c7805 */ /* 0x000fe2000001ff00 */
[----:B------:R-:W2:Y:S01]  /*0610*/  LDCU UR18, c[0x0][0x384] ;  /* 0x00007080ff1277ac */ /* 0x000ea20008000800 */
[----:B------:R-:W-:Y:S01]  /*0620*/  DSETP.LTU.OR P2, PT, |R2|, 2.14748364800000000000e+09, !P0 ;  /* 0x41e000000200742a */ /* 0x000fe20004749600 */
[----:B------:R-:W-:Y:S01]  /*0630*/  UIADD3 UR5, UPT, UPT, -UR5, URZ, URZ ;  /* 0x000000ff05057290 */ /* 0x000fe2000fffe1ff */
[----:B0-----:R-:W1:Y:S02]  /*0640*/  I2F.F64 R10, R16 ;  /* 0x00000010000a7312 */ /* 0x001e640000201c00 */
[----:B-1----:R-:W-:Y:S01]  /*0650*/  DFMA R12, R10, -UR6, R2 ;  /* 0x800000060a0c7c2b */ /* 0x002fe20008000002 */
[----:B------:R-:W-:Y:S01]  /*0660*/  UMOV UR6, 0x33145c00 ;  /* 0x33145c0000067882 */ /* 0x000fe20000000000 */
[----:B------:R-:W-:-:S06]  /*0670*/  UMOV UR7, 0x3c91a626 ;  /* 0x3c91a62600077882 */ /* 0x000fcc0000000000 */
[C---:B------:R-:W-:Y:S01]  /*0680*/  DFMA R12, R10.reuse, -UR6, R12 ;  /* 0x800000060a0c7c2b */ /* 0x040fe2000800000c */
[----:B------:R-:W0:Y:S07]  /*0690*/  LDCU UR7, c[0x0][0x384] ;  /* 0x00007080ff0777ac */ /* 0x000e2e0008000800 */
[----:B------:R-:W-:Y:S01]  /*06a0*/  DFMA R12, R10, -UR12, R12 ;  /* 0x8000000c0a0c7c2b */ /* 0x000fe2000800000c */
[----:B------:R-:W1:Y:S01]  /*06b0*/  LDCU.64 UR12, c[0x4][0x8] ;  /* 0x01000100ff0c77ac */ /* 0x000e620008000a00 */
[----:B------:R-:W-:Y:S01]  /*06c0*/  IMAD.MOV.U32 R10, RZ, RZ, R5 ;  /* 0x000000ffff0a7224 */ /* 0x000fe200078e0005 */
[----:B------:R-:W-:-:S07]  /*06d0*/  SEL R11, R16, RZ, P0 ;  /* 0x000000ff100b7207 */ /* 0x000fce0000000000 */
[----:B------:R-:W-:Y:S01]  /*06e0*/  FSEL R6, R14, R12, !P0 ;  /* 0x0000000c0e067208 */ /* 0x000fe20004000000 */
[----:B0-----:R-:W-:Y:S01]  /*06f0*/  USHF.L.U32 UR7, UR7, 0x4, URZ ;  /* 0x0000000407077899 */ /* 0x001fe200080006ff */
[----:B--2---:R-:W-:-:S11]  /*0700*/  FSEL R7, R15, R13, !P0 ;  /* 0x0000000d0f077208 */ /* 0x004fd60004000000 */
.L_x_26:
[----:B0-----:R-:W0:Y:S01]  /*0710*/  LDC.64 R12, c[0x0][0x388] ;  /* 0x0000e200ff0c7b82 */ /* 0x001e220000000a00 */
[C---:B------:R-:W-:Y:S01]  /*0720*/  VIADD R15, R8.reuse, 0xffffff00 ;  /* 0xffffff00080f7836 */ /* 0x040fe20000000000 */
[C---:B------:R-:W-:Y:S01]  /*0730*/  ISETP.GE.AND P3, PT, R8.reuse, UR7, PT ;  /* 0x0000000708007c0c */ /* 0x040fe2000bf66270 */
[C---:B------:R-:W-:Y:S02]  /*0740*/  VIADD R14, R8.reuse, 0xffffff80 ;  /* 0xffffff80080e7836 */ /* 0x040fe40000000000 */
[----:B------:R-:W-:Y:S01]  /*0750*/  VIADD R16, R8, 0x80 ;  /* 0x0000008008107836 */ /* 0x000fe20000000000 */
[C---:B------:R-:W-:Y:S02]  /*0760*/  ISETP.GE.AND P0, PT, R15.reuse, UR7, PT ;  /* 0x000000070f007c0c */ /* 0x040fe4000bf06270 */
[----:B------:R-:W-:Y:S02]  /*0770*/  ISETP.GE.AND P1, PT, R14, UR7, PT ;  /* 0x000000070e007c0c */ /* 0x000fe4000bf26270 */
[----:B------:R-:W-:Y:S01]  /*0780*/  ISETP.GE.AND P4, PT, R16, UR7, PT ;  /* 0x0000000710007c0c */ /* 0x000fe2000bf86270 */
[----:B0-----:R-:W-:-:S08]  /*0790*/  IMAD.WIDE.U32 R12, R15, 0x4, R12 ;  /* 0x000000040f0c7825 */ /* 0x001fd000078e000c */
[----:B------:R-:W2:Y:S04]  /*07a0*/  @!P0 LDG.E R15, desc[UR10][R12.64] ;  /* 0x0000000a0c0f8981 */ /* 0x000ea8000c1e1900 */
[----:B------:R-:W3:Y:S04]  /*07b0*/  @!P1 LDG.E R17, desc[UR10][R12.64+0x200] ;  /* 0x0002000a0c119981 */ /* 0x000ee8000c1e1900 */
[----:B------:R-:W4:Y:S04]  /*07c0*/  @!P3 LDG.E R19, desc[UR10][R12.64+0x400] ;  /* 0x0004000a0c13b981 */ /* 0x000f28000c1e1900 */
[----:B------:R-:W4:Y:S01]  /*07d0*/  @!P4 LDG.E R21, desc[UR10][R12.64+0x600] ;  /* 0x0006000a0c15c981 */ /* 0x000f22000c1e1900 */
[----:B------:R-:W0:Y:S01]  /*07e0*/  S2UR UR6, SR_CgaCtaId ;  /* 0x00000000000679c3 */ /* 0x000e220000008800 */
[----:B------:R-:W-:Y:S01]  /*07f0*/  UMOV UR4, 0x400 ;  /* 0x0000040000047882 */ /* 0x000fe20000000000 */
[----:B------:R-:W-:Y:S01]  /*0800*/  IMAD R14, R5, UR9, R0 ;  /* 0x00000009050e7c24 */ /* 0x000fe2000f8e0200 */
[----:B------:R-:W-:Y:S01]  /*0810*/  UIADD3 UR5, UPT, UPT, UR5, 0x1, URZ ;  /* 0x0000000105057890 */ /* 0x000fe2000fffe0ff */
[----:B------:R-:W-:Y:S03]  /*0820*/  BSSY.RECONVERGENT B0, `(.L_x_10) ;  /* 0x00000b1000007945 */ /* 0x000fe60003800200 */
[----:B------:R-:W-:-:S02]  /*0830*/  UISETP.NE.AND UP0, UPT, UR5, URZ, UPT ;  /* 0x000000ff0500728c */ /* 0x000fc4000bf05270 */
[----:B0-----:R-:W-:-:S06]  /*0840*/  ULEA UR4, UR6, UR4, 0x18 ;  /* 0x0000000406047291 */ /* 0x001fcc000f8ec0ff */
[----:B------:R-:W-:-:S05]  /*0850*/  LEA R14, R14, UR4, 0x2 ;  /* 0x000000040e0e7c11 */ /* 0x000fca000f8e10ff */
[----:B--2---:R0:W-:Y:S01]  /*0860*/  @!P0 STS [R14], R15 ;  /* 0x0000000f0e008388 */ /* 0x0041e20000000800 */
[----:B------:R-:W-:-:S03]  /*0870*/  ISETP.GE.AND P0, PT, R10, UR18, PT ;  /* 0x000000120a007c0c */ /* 0x000fc6000bf06270 */
[----:B---3--:R0:W-:Y:S01]  /*0880*/  @!P1 STS [R14+0x200], R17 ;  /* 0x000200110e009388 */ /* 0x0081e20000000800 */
[----:B------:R-:W-:-:S03]  /*0890*/  ISETP.EQ.OR P0, PT, R9, RZ, P0 ;  /* 0x000000ff0900720c */ /* 0x000fc60000702670 */
[----:B----4-:R0:W-:Y:S04]  /*08a0*/  @!P3 STS [R14+0x400], R19 ;  /* 0x000400130e00b388 */ /* 0x0101e80000000800 */
[----:B------:R0:W-:Y:S01]  /*08b0*/  @!P4 STS [R14+0x600], R21 ;  /* 0x000600150e00c388 */ /* 0x0001e20000000800 */
[----:B------:R-:W-:Y:S06]  /*08c0*/  BAR.SYNC.DEFER_BLOCKING 0x0 ;  /* 0x0000000000007b1d */ /* 0x000fec0000010000 */
[----:B------:R-:W-:Y:S05]  /*08d0*/  @P0 BRA `(.L_x_11) ;  /* 0x0000000800940947 */ /* 0x000fea0003800000 */
[----:B0-----:R-:W-:Y:S01]  /*08e0*/  LEA R14, R5, UR4, 0x6 ;  /* 0x00000004050e7c11 */ /* 0x001fe2000f8e30ff */
[----:B------:R-:W-:Y:S05]  /*08f0*/  BSSY.RECONVERGENT B2, `(.L_x_12) ;  /* 0x000002d000027945 */ /* 0x000fea0003800200 */
[----:B------:R-:W0:Y:S02]  /*0900*/  LDS.128 R12, [R14+0x30] ;  /* 0x000030000e0c7984 */ /* 0x000e240000000c00 */
[----:B0-----:R-:W-:-:S04]  /*0910*/  ISETP.NE.U32.AND P0, PT, R14, 0x1, PT ;  /* 0x000000010e00780c */ /* 0x001fc80003f05070 */
[----:B------:R-:W-:-:S13]  /*0920*/  ISETP.NE.AND.EX P0, PT, R15, RZ, PT, P0 ;  /* 0x000000ff0f00720c */ /* 0x000fda0003f05300 */
[----:B------:R-:W-:Y:S05]  /*0930*/  @P0 BRA `(.L_x_13) ;  /* 0x0000000000a00947 */ /* 0x000fea0003800000 */
[----:B------:R-:W-:Y:S01]  /*0940*/  BSSY.RECONVERGENT B1, `(.L_x_14) ;  /* 0x0000009000017945 */ /* 0x000fe20003800200 */
[----:B------:R-:W-:Y:S02]  /*0950*/  IMAD.MOV.U32 R44, RZ, RZ, R11 ;  /* 0x000000ffff2c7224 */ /* 0x000fe400078e000b */
[----:B------:R-:W-:Y:S02]  /*0960*/  IMAD.MOV.U32 R14, RZ, RZ, R6 ;  /* 0x000000ffff0e7224 */ /* 0x000fe400078e0006 */
[----:B------:R-:W-:Y:S01]  /*0970*/  IMAD.MOV.U32 R15, RZ, RZ, R7 ;  /* 0x000000ffff0f7224 */ /* 0x000fe200078e0007 */
[----:B------:R-:W-:Y:S06]  /*0980*/  @P2 BRA `(.L_x_15) ;  /* 0x0000000000102947 */ /* 0x000fec0003800000 */
[----:B------:R-:W-:Y:S01]  /*0990*/  IMAD.MOV.U32 R14, RZ, RZ, R2 ;  /* 0x000000ffff0e7224 */ /* 0x000fe200078e0002 */
[----:B------:R-:W-:Y:S01]  /*09a0*/  MOV R26, 0x9d0 ;  /* 0x000009d0001a7802 */ /* 0x000fe20000000f00 */
[----:B------:R-:W-:-:S07]  /*09b0*/  IMAD.MOV.U32 R24, RZ, RZ, R3 ;  /* 0x000000ffff187224 */ /* 0x000fce00078e0003 */
[----:B-1---5:R-:W-:Y:S05]  /*09c0*/  CALL.REL.NOINC `($_Z15kernel_problem3iiP4BodyS0_Ph$__internal_trig_reduction_slowpathd) ;  /* 0x0000001c00907944 */ /* 0x022fea0003c00000 */
.L_x_15:
[----:B-1----:R-:W-:Y:S05]  /*09d0*/  BSYNC.RECONVERGENT B1 ;  /* 0x0000000000017941 */ /* 0x002fea0003800200 */
.L_x_14:
[----:B------:R-:W-:-:S05]  /*09e0*/  IMAD.SHL.U32 R16, R44, 0x40, RZ ;  /* 0x000000402c107824 */ /* 0x000fca00078e00ff */
[----:B------:R-:W-:-:S04]  /*09f0*/  LOP3.LUT R16, R16, 0x40, RZ, 0xc0, !PT ;  /* 0x0000004010107812 */ /* 0x000fc800078ec0ff */
[----:B------:R-:W-:-:S05]  /*0a00*/  IADD3 R46, P0, PT, R16, UR12, RZ ;  /* 0x0000000c102e7c10 */ /* 0x000fca000ff1e0ff */
[----:B------:R-:W-:-:S05]  /*0a10*/  IMAD.X R47, RZ, RZ, UR13, P0 ;  /* 0x0000000dff2f7e24 */ /* 0x000fca00080e06ff */
[----:B------:R-:W2:Y:S04]  /*0a20*/  LDG.E.128.CONSTANT R16, desc[UR10][R46.64] ;  /* 0x0000000a2e107981 */ /* 0x000ea8000c1e9d00 */
[----:B------:R-:W3:Y:S04]  /*0a30*/  LDG.E.128.CONSTANT R20, desc[UR10][R46.64+0x10] ;  /* 0x0000100a2e147981 */ /* 0x000ee8000c1e9d00 */
[----:B------:R-:W4:Y:S01]  /*0a40*/  LDG.E.128.CONSTANT R24, desc[UR10][R46.64+0x20] ;  /* 0x0000200a2e187981 */ /* 0x000f22000c1e9d00 */
[----:B------:R-:W-:Y:S01]  /*0a50*/  LOP3.LUT R40, R44, 0x1, RZ, 0xc0, !PT ;  /* 0x000000012c287812 */ /* 0x000fe200078ec0ff */
[----:B------:R-:W-:-:S02]  /*0a60*/  IMAD.MOV.U32 R42, RZ, RZ, 0x20fd8164 ;  /* 0x20fd8164ff2a7424 */ /* 0x000fc400078e00ff */
[----:B------:R-:W-:Y:S01]  /*0a70*/  IMAD.MOV.U32 R43, RZ, RZ, 0x3da8ff83 ;  /* 0x3da8ff83ff2b7424 */ /* 0x000fe200078e00ff */
[----:B------:R-:W-:Y:S01]  /*0a80*/  ISETP.NE.U32.AND P0, PT, R40, 0x1, PT ;  /* 0x000000012800780c */ /* 0x000fe20003f05070 */
[----:B------:R-:W-:-:S03]  /*0a90*/  DMUL R40, R14, R14 ;  /* 0x0000000e0e287228 */ /* 0x000fc60000000000 */
[----:B------:R-:W-:Y:S02]  /*0aa0*/  FSEL R42, R42, -8.06006814911005101289e+34, !P0 ;  /* 0xf9785eba2a2a7808 */ /* 0x000fe40004000000 */
[----:B------:R-:W-:-:S06]  /*0ab0*/  FSEL R43, -R43, 0.11223486810922622681, !P0 ;  /* 0x3de5db652b2b7808 */ /* 0x000fcc0004000100 */
[----:B--2---:R-:W-:-:S08]  /*0ac0*/  DFMA R16, R40, R42, R16 ;  /* 0x0000002a2810722b */ /* 0x004fd00000000010 */
[----:B------:R-:W-:-:S08]  /*0ad0*/  DFMA R16, R40, R16, R18 ;  /* 0x000000102810722b */ /* 0x000fd00000000012 */
[----:B---3--:R-:W-:-:S08]  /*0ae0*/  DFMA R16, R40, R16, R20 ;  /* 0x000000102810722b */ /* 0x008fd00000000014 */
[----:B------:R-:W-:-:S08]  /*0af0*/  DFMA R16, R40, R16, R22 ;  /* 0x000000102810722b */ /* 0x000fd00000000016 */
[----:B----4-:R-:W-:-:S08]  /*0b00*/  DFMA R16, R40, R16, R24 ;  /* 0x000000102810722b */ /* 0x010fd00000000018 */
[----:B------:R-:W-:-:S08]  /*0b10*/  DFMA R16, R40, R16, R26 ;  /* 0x000000102810722b */ /* 0x000fd0000000001a */
[----:B------:R-:W-:Y:S02]  /*0b20*/  DFMA R14, R16, R14, R14 ;  /* 0x0000000e100e722b */ /* 0x000fe4000000000e */
[----:B------:R-:W-:-:S10]  /*0b30*/  DFMA R16, R40, R16, 1 ;  /* 0x3ff000002810742b */ /* 0x000fd40000000010 */
[----:B------:R-:W-:Y:S02]  /*0b40*/  FSEL R18, R16, R14, !P0 ;  /* 0x0000000e10127208 */ /* 0x000fe40004000000 */
[----:B------:R-:W-:Y:S01]  /*0b50*/  FSEL R19, R17, R15, !P0 ;  /* 0x0000000f11137208 */ /* 0x000fe20004000000 */
[----:B------:R-:W-:Y:S01]  /*0b60*/  DMUL R16, R12, 0.5 ;  /* 0x3fe000000c107828 */ /* 0x000fe20000000000 */
[----:B------:R-:W-:-:S04]  /*0b70*/  LOP3.LUT P0, RZ, R44, 0x2, RZ, 0xc0, !PT ;  /* 0x000000022cff7812 */ /* 0x000fc8000780c0ff */
[----:B------:R-:W-:-:S10]  /*0b80*/  DADD R14, RZ, -R18 ;  /* 0x00000000ff0e7229 */ /* 0x000fd40000000812 */
[----:B------:R-:W-:Y:S02]  /*0b90*/  FSEL R14, R18, R14, !P0 ;  /* 0x0000000e120e7208 */ /* 0x000fe40004000000 */
[----:B------:R-:W-:-:S06]  /*0ba0*/  FSEL R15, R19, R15, !P0 ;  /* 0x0000000f130f7208 */ /* 0x000fcc0004000000 */
[----:B------:R-:W-:-:S11]  /*0bb0*/  DFMA R12, R16, |R14|, R12 ;  /* 0x4000000e100c722b */ /* 0x000fd6000000000c */
.L_x_13:
[----:B-1----:R-:W-:Y:S05]  /*0bc0*/  BSYNC.RECONVERGENT B2 ;  /* 0x0000000000027941 */ /* 0x002fea0003800200 */
.L_x_12:
[----:B------:R-:W0:Y:S01]  /*0bd0*/  S2UR UR8, SR_CgaCtaId ;  /* 0x00000000000879c3 */ /* 0x000e220000008800 */
[----:B------:R-:W-:Y:S01]  /*0be0*/  UMOV UR6, 0x400 ;  /* 0x0000040000067882 */ /* 0x000fe20000000000 */
[----:B------:R-:W-:Y:S01]  /*0bf0*/  UMOV UR14, 0xa0b5ed8d ;  /* 0xa0b5ed8d000e7882 */ /* 0x000fe20000000000 */
[----:B------:R-:W-:Y:S01]  /*0c00*/  UMOV UR15, 0x3eb0c6f7 ;  /* 0x3eb0c6f7000f7882 */ /* 0x000fe20000000000 */
[----:B------:R-:W-:Y:S01]  /*0c10*/  BSSY.RECONVERGENT B1, `(.L_x_16) ;  /* 0x0000015000017945 */ /* 0x000fe20003800200 */
[----:B0-----:R-:W-:-:S06]  /*0c20*/  ULEA UR6, UR8, UR6, 0x18 ;  /* 0x0000000608067291 */ /* 0x001fcc000f8ec0ff */
[----:B------:R-:W-:-:S05]  /*0c30*/  LEA R20, R5, UR6, 0x6 ;  /* 0x0000000605147c11 */ /* 0x000fca000f8e30ff */
[----:B------:R-:W0:Y:S04]  /*0c40*/  LDS.128 R16, [R20] ;  /* 0x0000000014107984 */ /* 0x000e280000000c00 */
[----:B------:R-:W1:Y:S01]  /*0c50*/  LDS.64 R46, [R20+0x10] ;  /* 0x00001000142e7984 */ /* 0x000e620000000a00 */
[----:B0----5:R-:W-:Y:S02]  /*0c60*/  DADD R18, -R36, R18 ;  /* 0x0000000024127229 */ /* 0x021fe40000000112 */
[----:B------:R-:W-:Y:S02]  /*0c70*/  DADD R48, -R38, R16 ;  /* 0x0000000026307229 */ /* 0x000fe40000000110 */
[----:B-1----:R-:W-:-:S04]  /*0c80*/  DADD R46, -R34, R46 ;  /* 0x00000000222e7229 */ /* 0x002fc8000000012e */
[----:B------:R-:W-:-:S08]  /*0c90*/  DMUL R14, R18, R18 ;  /* 0x00000012120e7228 */ /* 0x000fd00000000000 */
[----:B------:R-:W-:-:S08]  /*0ca0*/  DFMA R14, R48, R48, R14 ;  /* 0x00000030300e722b */ /* 0x000fd0000000000e */
[----:B------:R-:W-:-:S08]  /*0cb0*/  DFMA R14, R46, R46, R14 ;  /* 0x0000002e2e0e722b */ /* 0x000fd0000000000e */
[----:B------:R-:W-:-:S08]  /*0cc0*/  DADD R44, R14, UR14 ;  /* 0x0000000e0e2c7e29 */ /* 0x000fd00008000000 */
[----:B------:R-:W-:-:S14]  /*0cd0*/  DSETP.NEU.AND P0, PT, R44, RZ, PT ;  /* 0x000000ff2c00722a */ /* 0x000fdc0003f0d000 */
[----:B------:R-:W-:Y:S01]  /*0ce0*/  @!P0 CS2R R14, SRZ ;  /* 0x00000000000e8805 */ /* 0x000fe2000001ff00 */
[----:B------:R-:W-:Y:S06]  /*0cf0*/  @!P0 BRA `(.L_x_17) ;  /* 0x0000000000188947 */ /* 0x000fec0003800000 */
[----:B------:R-:W-:Y:S01]  /*0d00*/  DADD R40, -RZ, |R44| ;  /* 0x00000000ff287229 */ /* 0x000fe2000000052c */
[----:B------:R-:W-:-:S10]  /*0d10*/  MOV R50, 0xd30 ;  /* 0x00000d3000327802 */ /* 0x000fd40000000f00 */
[----:B------:R-:W-:Y:S05]  /*0d20*/  CALL.REL.NOINC `($_Z15kernel_problem3iiP4BodyS0_Ph$__internal_accurate_pow) ;  /* 0x0000001000187944 */ /* 0x000fea0003c00000 */
[----:B------:R-:W-:-:S04]  /*0d30*/  ISETP.GE.AND P0, PT, R45, RZ, PT ;  /* 0x000000ff2d00720c */ /* 0x000fc80003f06270 */
[----:B------:R-:W-:Y:S02]  /*0d40*/  FSEL R14, R14, RZ, P0 ;  /* 0x000000ff0e0e7208 */ /* 0x000fe40000000000 */
[----:B------:R-:W-:-:S07]  /*0d50*/  FSEL R15, R20, -QNAN , P0 ;  /* 0xfff80000140f7808 */ /* 0x000fce0000000000 */
.L_x_17:
[----:B------:R-:W-:Y:S05]  /*0d60*/  BSYNC.RECONVERGENT B1 ;  /* 0x0000000000017941 */ /* 0x000fea0003800200 */
.L_x_16:
[C---:B------:R-:W-:Y:S01]  /*0d70*/  DADD R16, R44.reuse, 1.5 ;  /* 0x3ff800002c107429 */ /* 0x040fe20000000000 */
[----:B------:R-:W-:Y:S01]  /*0d80*/  BSSY.RECONVERGENT B1, `(.L_x_18) ;  /* 0x000000b000017945 */ /* 0x000fe20003800200 */
[----:B------:R-:W-:-:S08]  /*0d90*/  DSETP.NEU.AND P1, PT, R44, 1, PT ;  /* 0x3ff000002c00742a */ /* 0x000fd00003f2d000 */
[----:B------:R-:W-:-:S04]  /*0da0*/  LOP3.LUT R16, R17, 0x7ff00000, RZ, 0xc0, !PT ;  /* 0x7ff0000011107812 */ /* 0x000fc800078ec0ff */
[----:B------:R-:W-:-:S13]  /*0db0*/  ISETP.NE.AND P0, PT, R16, 0x7ff00000, PT ;  /* 0x7ff000001000780c */ /* 0x000fda0003f05270 */
[----:B------:R-:W-:Y:S05]  /*0dc0*/  @P0 BRA `(.L_x_19) ;  /* 0x0000000000180947 */ /* 0x000fea0003800000 */
[----:B------:R-:W-:-:S14]  /*0dd0*/  DSETP.NAN.AND P0, PT, R44, R44, PT ;  /* 0x0000002c2c00722a */ /* 0x000fdc0003f08000 */
[----:B------:R-:W-:Y:S01]  /*0de0*/  @P0 DADD R14, R44, 1.5 ;  /* 0x3ff800002c0e0429 */ /* 0x000fe20000000000 */
[----:B------:R-:W-:Y:S10]  /*0df0*/  @P0 BRA `(.L_x_19) ;  /* 0x00000000000c0947 */ /* 0x000ff40003800000 */
[----:B------:R-:W-:-:S14]  /*0e00*/  DSETP.NEU.AND P0, PT, R44, +INF , PT ;  /* 0x7ff000002c00742a */ /* 0x000fdc0003f0d000 */
[----:B------:R-:W-:Y:S02]  /*0e10*/  @!P0 IMAD.MOV.U32 R14, RZ, RZ, 0x0 ;  /* 0x00000000ff0e8424 */ /* 0x000fe400078e00ff */
[----:B------:R-:W-:-:S07]  /*0e20*/  @!P0 IMAD.MOV.U32 R15, RZ, RZ, 0x7ff00000 ;  /* 0x7ff00000ff0f8424 */ /* 0x000fce00078e00ff */
.L_x_19:
[----:B------:R-:W-:Y:S05]  /*0e30*/  BSYNC.RECONVERGENT B1 ;  /* 0x0000000000017941 */ /* 0x000fea0003800200 */
.L_x_18:
[----:B------:R-:W-:Y:S01]  /*0e40*/  FSEL R15, R15, 1.875, P1 ;  /* 0x3ff000000f0f7808 */ /* 0x000fe20000800000 */
[----:B------:R-:W-:Y:S01]  /*0e50*/  IMAD.MOV.U32 R16, RZ, RZ, 0x1 ;  /* 0x00000001ff107424 */ /* 0x000fe200078e00ff */
[----:B------:R-:W-:Y:S01]  /*0e60*/  FSEL R14, R14, RZ, P1 ;  /* 0x000000ff0e0e7208 */ /* 0x000fe20000800000 */
[----:B------:R-:W-:Y:S01]  /*0e70*/  UMOV UR14, 0xf4deae16 ;  /* 0xf4deae16000e7882 */ /* 0x000fe20000000000 */
[----:B------:R-:W0:Y:S01]  /*0e80*/  MUFU.RCP64H R17, R15 ;  /* 0x0000000f00117308 */ /* 0x000e220000001800 */
[----:B------:R-:W-:Y:S01]  /*0e90*/  UMOV UR15, 0x3dd25868 ;  /* 0x3dd25868000f7882 */ /* 0x000fe20000000000 */
[----:B------:R-:W-:Y:S01]  /*0ea0*/  BSSY.RECONVERGENT B1, `(.L_x_20) ;  /* 0x0000015000017945 */ /* 0x000fe20003800200 */
[----:B------:R-:W-:-:S08]  /*0eb0*/  DMUL R12, R12, UR14 ;  /* 0x0000000e0c0c7c28 */ /* 0x000fd00008000000 */
[----:B------:R-:W-:Y:S02]  /*0ec0*/  DMUL R48, R48, R12 ;  /* 0x0000000c30307228 */ /* 0x000fe40000000000 */
[----:B0-----:R-:W-:-:S08]  /*0ed0*/  DFMA R20, -R14, R16, 1 ;  /* 0x3ff000000e14742b */ /* 0x001fd00000000110 */
[----:B------:R-:W-:Y:S01]  /*0ee0*/  FSETP.GEU.AND P1, PT, |R49|, 6.5827683646048100446e-37, PT ;  /* 0x036000003100780b */ /* 0x000fe20003f2e200 */
[----:B------:R-:W-:-:S08]  /*0ef0*/  DFMA R20, R20, R20, R20 ;  /* 0x000000141414722b */ /* 0x000fd00000000014 */
[----:B------:R-:W-:-:S08]  /*0f00*/  DFMA R20, R16, R20, R16 ;  /* 0x000000141014722b */ /* 0x000fd00000000010 */
[----:B------:R-:W-:-:S08]  /*0f10*/  DFMA R16, -R14, R20, 1 ;  /* 0x3ff000000e10742b */ /* 0x000fd00000000114 */
[----:B------:R-:W-:-:S08]  /*0f20*/  DFMA R16, R20, R16, R20 ;  /* 0x000000101410722b */ /* 0x000fd00000000014 */
[----:B------:R-:W-:-:S08]  /*0f30*/  DMUL R20, R48, R16 ;  /* 0x0000001030147228 */ /* 0x000fd00000000000 */
[----:B------:R-:W-:-:S08]  /*0f40*/  DFMA R22, -R14, R20, R48 ;  /* 0x000000140e16722b */ /* 0x000fd00000000130 */
[----:B------:R-:W-:-:S10]  /*0f50*/  DFMA R16, R16, R22, R20 ;  /* 0x000000161010722b */ /* 0x000fd40000000014 */
[----:B------:R-:W-:-:S05]  /*0f60*/  FFMA R20, RZ, R15, R17 ;  /* 0x0000000fff147223 */ /* 0x000fca0000000011 */
[----:B------:R-:W-:-:S13]  /*0f70*/  FSETP.GT.AND P0, PT, |R20|, 1.469367938527859385e-39, PT ;  /* 0x001000001400780b */ /* 0x000fda0003f04200 */
[----:B------:R-:W-:Y:S05]  /*0f80*/  @P0 BRA P1, `(.L_x_21) ;  /* 0x0000000000180947 */ /* 0x000fea0000800000 */
[----:B------:R-:W-:Y:S01]  /*0f90*/  IMAD.MOV.U32 R20, RZ, RZ, R48 ;  /* 0x000000ffff147224 */ /* 0x000fe200078e0030 */
[----:B------:R-:W-:Y:S01]  /*0fa0*/  MOV R44, 0xff0 ;  /* 0x00000ff0002c7802 */ /* 0x000fe20000000f00 */
[----:B------:R-:W-:Y:S02]  /*0fb0*/  IMAD.MOV.U32 R21, RZ, RZ, R49 ;  /* 0x000000ffff157224 */ /* 0x000fe400078e0031 */
[----:B------:R-:W-:Y:S02]  /*0fc0*/  IMAD.MOV.U32 R16, RZ, RZ, R14 ;  /* 0x000000ffff107224 */ /* 0x000fe400078e000e */
[----:B------:R-:W-:-:S07]  /*0fd0*/  IMAD.MOV.U32 R17, RZ, RZ, R15 ;  /* 0x000000ffff117224 */ /* 0x000fce00078e000f */
[----:B------:R-:W-:Y:S05]  /*0fe0*/  CALL.REL.NOINC `($__internal_0_$__cuda_sm20_div_rn_f64_full) ;  /* 0x0000000400f87944 */ /* 0x000fea0003c00000 */
.L_x_21:
[----:B------:R-:W-:Y:S05]  /*0ff0*/  BSYNC.RECONVERGENT B1 ;  /* 0x0000000000017941 */ /* 0x000fea0003800200 */
.L_x_20:
[----:B------:R-:W0:Y:S01]  /*1000*/  MUFU.RCP64H R21, R15 ;  /* 0x0000000f00157308 */ /* 0x000e220000001800 */
[----:B------:R-:W-:Y:S01]  /*1010*/  IMAD.MOV.U32 R20, RZ, RZ, 0x1 ;  /* 0x00000001ff147424 */ /* 0x000fe200078e00ff */
[----:B------:R-:W-:Y:S01]  /*1020*/  BSSY.RECONVERGENT B1, `(.L_x_22) ;  /* 0x0000015000017945 */ /* 0x000fe20003800200 */
[----:B------:R-:W-:-:S04]  /*1030*/  DADD R32, R32, R16 ;  /* 0x0000000020207229 */ /* 0x000fc80000000010 */
[----:B0-----:R-:W-:-:S08]  /*1040*/  DFMA R22, -R14, R20, 1 ;  /* 0x3ff000000e16742b */ /* 0x001fd00000000114 */
[----:B------:R-:W-:-:S08]  /*1050*/  DFMA R22, R22, R22, R22 ;  /* 0x000000161616722b */ /* 0x000fd00000000016 */
[----:B------:R-:W-:Y:S02]  /*1060*/  DFMA R22, R20, R22, R20 ;  /* 0x000000161416722b */ /* 0x000fe40000000014 */
[----:B------:R-:W-:-:S06]  /*1070*/  DMUL R20, R18, R12 ;  /* 0x0000000c12147228 */ /* 0x000fcc0000000000 */
[----:B------:R-:W-:-:S04]  /*1080*/  DFMA R24, -R14, R22, 1 ;  /* 0x3ff000000e18742b */ /* 0x000fc80000000116 */
[----:B------:R-:W-:-:S04]  /*1090*/  FSETP.GEU.AND P1, PT, |R21|, 6.5827683646048100446e-37, PT ;  /* 0x036000001500780b */ /* 0x000fc80003f2e200 */
        /* <DEDUP_REMOVED lines=9> */
[----:B------:R-:W-:-:S07]  /*1130*/  IMAD.MOV.U32 R17, RZ, RZ, R15 ;  /* 0x000000ffff117224 */ /* 0x000fce00078e000f */
[----:B------:R-:W-:Y:S05]  /*1140*/  CALL.REL.NOINC `($__internal_0_$__cuda_sm20_div_rn_f64_full) ;  /* 0x0000000400a07944 */ /* 0x000fea0003c00000 */
[----:B------:R-:W-:Y:S02]  /*1150*/  IMAD.MOV.U32 R18, RZ, RZ, R16 ;  /* 0x000000ffff127224 */ /* 0x000fe400078e0010 */
[----:B------:R-:W-:-:S07]  /*1160*/  IMAD.MOV.U32 R19, RZ, RZ, R17 ;  /* 0x000000ffff137224 */ /* 0x000fce00078e0011 */
.L_x_23:
[----:B------:R-:W-:Y:S05]  /*1170*/  BSYNC.RECONVERGENT B1 ;  /* 0x0000000000017941 */ /* 0x000fea0003800200 */
.L_x_22:
[----:B------:R-:W0:Y:S01]  /*1180*/  MUFU.RCP64H R17, R15 ;  /* 0x0000000f00117308 */ /* 0x000e220000001800 */
[----:B------:R-:W-:Y:S01]  /*1190*/  IMAD.MOV.U32 R16, RZ, RZ, 0x1 ;  /* 0x00000001ff107424 */ /* 0x000fe200078e00ff */
[----:B------:R-:W-:Y:S01]  /*11a0*/  DMUL R46, R46, R12 ;  /* 0x0000000c2e2e7228 */ /* 0x000fe20000000000 */
[----:B------:R-:W-:Y:S01]  /*11b0*/  BSSY.RECONVERGENT B1, `(.L_x_24) ;  /* 0x0000016000017945 */ /* 0x000fe20003800200 */
[----:B------:R-:W-:-:S08]  /*11c0*/  DADD R30, R30, R18 ;  /* 0x000000001e1e7229 */ /* 0x000fd00000000012 */
[----:B------:R-:W-:Y:S01]  /*11d0*/  FSETP.GEU.AND P1, PT, |R47|, 6.5827683646048100446e-37, PT ;  /* 0x036000002f00780b */ /* 0x000fe20003f2e200 */
[----:B0-----:R-:W-:-:S08]  /*11e0*/  DFMA R20, -R14, R16, 1 ;  /* 0x3ff000000e14742b */ /* 0x001fd00000000110 */
        /* <DEDUP_REMOVED lines=16> */
[----:B------:R-:W-:Y:S02]  /*12f0*/  IMAD.MOV.U32 R12, RZ, RZ, R16 ;  /* 0x000000ffff0c7224 */ /* 0x000fe400078e0010 */
[----:B------:R-:W-:-:S07]  /*1300*/  IMAD.MOV.U32 R13, RZ, RZ, R17 ;  /* 0x000000ffff0d7224 */ /* 0x000fce00078e0011 */
.L_x_25:
[----:B------:R-:W-:Y:S05]  /*1310*/  BSYNC.RECONVERGENT B1 ;  /* 0x0000000000017941 */ /* 0x000fea0003800200 */
.L_x_24:
[----:B------:R-:W-:-:S11]  /*1320*/  DADD R28, R28, R12 ;  /* 0x000000001c1c7229 */ /* 0x000fd6000000000c */
.L_x_11:
[----:B-1----:R-:W-:Y:S05]  /*1330*/  BSYNC.RECONVERGENT B0 ;  /* 0x0000000000007941 */ /* 0x002fea0003800200 */
.L_x_10:
[----:B------:R-:W-:Y:S02]  /*1340*/  VIADD R9, R9, 0x20 ;  /* 0x0000002009097836 */ /* 0x000fe40000000000 */
[----:B------:R-:W-:Y:S02]  /*1350*/  VIADD R10, R10, 0x20 ;  /* 0x000000200a0a7836 */ /* 0x000fe40000000000 */
[----:B------:R-:W-:Y:S01]  /*1360*/  VIADD R8, R8, 0x200 ;  /* 0x0000020008087836 */ /* 0x000fe20000000000 */
[----:B------:R-:W-:Y:S06]  /*1370*/  BRA.U UP0, `(.L_x_26) ;  /* 0xfffffff100e47547 */ /* 0x000fec000b83ffff */
[----:B------:R-:W-:Y:S02]  /*1380*/  DMUL R32, R32, 60 ;  /* 0x404e000020207828 */ /* 0x000fe40000000000 */
[----:B------:R-:W-:Y:S02]  /*1390*/  DMUL R30, R30, 60 ;  /* 0x404e00001e1e7828 */ /* 0x000fe40000000000 */
[----:B------:R-:W-:-:S11]  /*13a0*/  DMUL R28, R28, 60 ;  /* 0x404e00001c1c7828 */ /* 0x000fd60000000000 */
.L_x_8:
[----:B0-----:R-:W0:Y:S01]  /*13b0*/  S2R R3, SR_CgaCtaId ;  /* 0x0000000000037919 */ /* 0x001e220000008800 */
[----:B------:R-:W-:Y:S01]  /*13c0*/  MOV R2, 0x400 ;  /* 0x0000040000027802 */ /* 0x000fe20000000f00 */
[----:B-1----:R-:W-:Y:S01]  /*13d0*/  IMAD R13, R5, UR9, R0 ;  /* 0x00000009050d7c24 */ /* 0x002fe2000f8e0200 */
[----:B------:R-:W1:Y:S02]  /*13e0*/  LDCU UR4, c[0x0][0x364] ;  /* 0x00006c80ff0477ac */ /* 0x000e640008000800 */
[----:B-1----:R-:W-:Y:S01]  /*13f0*/  UISETP.GE.U32.AND UP0, UPT, UR4, 0x2, UPT ;  /* 0x000000020400788c */ /* 0x002fe2000bf06070 */
[----:B0-----:R-:W-:-:S05]  /*1400*/  LEA R16, R3, R2, 0x18 ;  /* 0x0000000203107211 */ /* 0x001fca00078ec0ff */
[----:B------:R-:W-:-:S05]  /*1410*/  IMAD R13, R13, 0x18, R16 ;  /* 0x000000180d0d7824 */ /* 0x000fca00078e0210 */
[----:B------:R0:W-:Y:S04]  /*1420*/  STS.64 [R13+0x800], R32 ;  /* 0x000800200d007388 */ /* 0x0001e80000000a00 */
[----:B------:R0:W-:Y:S04]  /*1430*/  STS.64 [R13+0x808], R30 ;  /* 0x0008081e0d007388 */ /* 0x0001e80000000a00 */
[----:B------:R0:W-:Y:S01]  /*1440*/  STS.64 [R13+0x810], R28 ;  /* 0x0008101c0d007388 */ /* 0x0001e20000000a00 */
[----:B------:R-:W-:Y:S06]  /*1450*/  BAR.SYNC.DEFER_BLOCKING 0x0 ;  /* 0x0000000000007b1d */ /* 0x000fec0000010000 */
[----:B------:R-:W-:Y:S05]  /*1460*/  BRA.U !UP0, `(.L_x_27) ;  /* 0x0000000108647547 */ /* 0x000fea000b800000 */
[----:B------:R-:W-:-:S07]  /*1470*/  IMAD.MOV.U32 R12, RZ, RZ, 0x2 ;  /* 0x00000002ff0c7424 */ /* 0x000fce00078e00ff */
.L_x_30:
[----:B------:R-:W-:Y:S01]  /*1480*/  VIADD R2, R12, 0xffffffff ;  /* 0xffffffff0c027836 */ /* 0x000fe20000000000 */
[----:B------:R-:W-:Y:S04]  /*1490*/  BSSY.RECONVERGENT B0, `(.L_x_28) ;  /* 0x0000012000007945 */ /* 0x000fe80003800200 */
[----:B------:R-:W-:-:S13]  /*14a0*/  LOP3.LUT P0, RZ, R2, R5, RZ, 0xc0, !PT ;  /* 0x0000000502ff7212 */ /* 0x000fda000780c0ff */
[----:B-1----:R-:W-:Y:S05]  /*14b0*/  @P0 BRA `(.L_x_29) ;  /* 0x00000000003c0947 */ /* 0x002fea0003800000 */
[----:B------:R-:W-:Y:S01]  /*14c0*/  LEA.HI R3, R12, R5, RZ, 0x1f ;  /* 0x000000050c037211 */ /* 0x000fe200078ff8ff */
[----:B------:R-:W-:Y:S04]  /*14d0*/  LDS.64 R6, [R13+0x800] ;  /* 0x000800000d067984 */ /* 0x000fe80000000a00 */
[----:B------:R-:W-:Y:S01]  /*14e0*/  IMAD R3, R3, UR9, R0 ;  /* 0x0000000903037c24 */ /* 0x000fe2000f8e0200 */
[----:B------:R-:W-:Y:S03]  /*14f0*/  LDS.64 R8, [R13+0x808] ;  /* 0x000808000d087984 */ /* 0x000fe60000000a00 */
[----:B------:R-:W-:Y:S01]  /*1500*/  IMAD R14, R3, 0x18, R16 ;  /* 0x00000018030e7824 */ /* 0x000fe200078e0210 */
[----:B------:R-:W-:Y:S04]  /*1510*/  LDS.64 R10, [R13+0x810] ;  /* 0x000810000d0a7984 */ /* 0x000fe80000000a00 */
[----:B------:R-:W1:Y:S02]  /*1520*/  LDS.64 R2, [R14+0x800] ;  /* 0x000800000e027984 */ /* 0x000e640000000a00 */
[----:B-1----:R-:W-:-:S07]  /*1530*/  DADD R2, R2, R6 ;  /* 0x0000000002027229 */ /* 0x002fce0000000006 */
[----:B------:R-:W-:Y:S04]  /*1540*/  STS.64 [R13+0x800], R2 ;  /* 0x000800020d007388 */ /* 0x000fe80000000a00 */
[----:B------:R-:W1:Y:S02]  /*1550*/  LDS.64 R6, [R14+0x808] ;  /* 0x000808000e067984 */ /* 0x000e640000000a00 */
[----:B-1----:R-:W-:-:S07]  /*1560*/  DADD R6, R6, R8 ;  /* 0x0000000006067229 */ /* 0x002fce0000000008 */
[----:B------:R-:W-:Y:S04]  /*1570*/  STS.64 [R13+0x808], R6 ;  /* 0x000808060d007388 */ /* 0x000fe80000000a00 */
[----:B------:R-:W1:Y:S02]  /*1580*/  LDS.64 R8, [R14+0x810] ;  /* 0x000810000e087984 */ /* 0x000e640000000a00 */
[----:B-1----:R-:W-:-:S07]  /*1590*/  DADD R8, R8, R10 ;  /* 0x0000000008087229 */ /* 0x002fce000000000a */
[----:B------:R1:W-:Y:S04]  /*15a0*/  STS.64 [R13+0x810], R8 ;  /* 0x000810080d007388 */ /* 0x0003e80000000a00 */
.L_x_29:
[----:B------:R-:W-:Y:S05]  /*15b0*/  BSYNC.RECONVERGENT B0 ;  /* 0x0000000000007941 */ /* 0x000fea0003800200 */
.L_x_28:
[----:B------:R-:W-:Y:S01]  /*15c0*/  IMAD.SHL.U32 R12, R12, 0x2, RZ ;  /* 0x000000020c0c7824 */ /* 0x000fe200078e00ff */
[----:B------:R-:W-:Y:S04]  /*15d0*/  BAR.SYNC.DEFER_BLOCKING 0x0 ;  /* 0x0000000000007b1d */ /* 0x000fe80000010000 */
[----:B------:R-:W-:-:S13]  /*15e0*/  ISETP.GT.U32.AND P0, PT, R12, UR4, PT ;  /* 0x000000040c007c0c */ /* 0x000fda000bf04070 */
[----:B------:R-:W-:Y:S05]  /*15f0*/  @!P0 BRA `(.L_x_30) ;  /* 0xfffffffc00a08947 */ /* 0x000fea000383ffff */
.L_x_27:
[----:B------:R-:W2:Y:S02]  /*1600*/  LDCU UR5, c[0x0][0x384] ;  /* 0x00007080ff0577ac */ /* 0x000ea40008000800 */
[----:B--2---:R-:W-:-:S04]  /*1610*/  ISETP.GE.AND P0, PT, R4, UR5, PT ;  /* 0x0000000504007c0c */ /* 0x004fc8000bf06270 */
[----:B------:R-:W-:-:S13]  /*1620*/  ISETP.GT.U32.OR P0, PT, R5, 0x2, P0 ;  /* 0x000000020500780c */ /* 0x000fda0000704470 */
[----:B------:R-:W-:Y:S05]  /*1630*/  @P0 EXIT ;  /* 0x000000000000094d */ /* 0x000fea0003800000 */
[----:B------:R-:W2:Y:S01]  /*1640*/  LDC.64 R2, c[0x0][0x388] ;  /* 0x0000e200ff027b82 */ /* 0x000ea20000000a00 */
[C---:B------:R-:W-:Y:S02]  /*1650*/  VIADD R7, R0.reuse, UR9 ;  /* 0x0000000900077c36 */ /* 0x040fe40008000000 */
[----:B------:R-:W-:-:S05]  /*1660*/  IMAD R6, R0, 0x3, R5 ;  /* 0x0000000300067824 */ /* 0x000fca00078e0205 */
[----:B------:R-:W3:Y:S01]  /*1670*/  LDC.64 R10, c[0x0][0x390] ;  /* 0x0000e400ff0a7b82 */ /* 0x000ee20000000a00 */
[----:B--2---:R-:W-:-:S04]  /*1680*/  IMAD.WIDE R2, R4, 0x40, R2 ;  /* 0x0000004004027825 */ /* 0x004fc800078e0202 */
[----:B------:R-:W-:-:S06]  /*1690*/  IMAD.WIDE.U32 R2, R5, 0x8, R2 ;  /* 0x0000000805027825 */ /* 0x000fcc00078e0002 */
[----:B------:R-:W2:Y:S01]  /*16a0*/  LDG.E.64 R2, desc[UR10][R2.64+0x18] ;  /* 0x0000180a02027981 */ /* 0x000ea2000c1e1b00 */
[C-C-:B------:R-:W-:Y:S02]  /*16b0*/  IMAD R15, R7.reuse, 0x18, R16.reuse ;  /* 0x00000018070f7824 */ /* 0x140fe400078e0210 */
[----:B------:R-:W-:Y:S02]  /*16c0*/  VIADD R0, R16, 0x800 ;  /* 0x0000080010007836 */ /* 0x000fe40000000000 */
[----:B------:R-:W-:Y:S01]  /*16d0*/  IMAD R12, R6, 0x8, R16 ;  /* 0x00000008060c7824 */ /* 0x000fe200078e0210 */
[----:B-----5:R-:W-:Y:S01]  /*16e0*/  STS.64 [R15+0x800], R38 ;  /* 0x000800260f007388 */ /* 0x020fe20000000a00 */
[----:B------:R-:W-:-:S03]  /*16f0*/  IMAD R0, R7, 0x18, R0 ;  /* 0x0000001807007824 */ /* 0x000fc600078e0200 */
[----:B------:R-:W-:Y:S01]  /*1700*/  STS.64 [R15+0x808], R36 ;  /* 0x000808240f007388 */ /* 0x000fe20000000a00 */
[----:B01----:R-:W-:-:S03]  /*1710*/  IMAD R13, R5, 0x8, R0 ;  /* 0x00000008050d7824 */ /* 0x003fc600078e0200 */
[----:B------:R-:W-:Y:S04]  /*1720*/  STS.64 [R15+0x810], R34 ;  /* 0x000810220f007388 */ /* 0x000fe80000000a00 */
[----:B------:R-:W2:Y:S04]  /*1730*/  LDS.64 R6, [R12+0x800] ;  /* 0x000800000c067984 */ /* 0x000ea80000000a00 */
[----:B------:R-:W0:Y:S01]  /*1740*/  LDS.64 R8, [R13] ;  /* 0x000000000d087984 */ /* 0x000e220000000a00 */
[----:B--2---:R-:W-:Y:S01]  /*1750*/  DADD R6, R2, R6 ;  /* 0x0000000002067229 */ /* 0x004fe20000000006 */
[----:B---3--:R-:W-:-:S07]  /*1760*/  IMAD.WIDE R2, R4, 0x40, R10 ;  /* 0x0000004004027825 */ /* 0x008fce00078e020a */
[----:B0-----:R-:W-:Y:S01]  /*1770*/  DFMA R8, R6, 60, R8 ;  /* 0x404e00000608782b */ /* 0x001fe20000000008 */
[----:B------:R-:W-:-:S05]  /*1780*/  IMAD.WIDE.U32 R2, R5, 0x8, R2 ;  /* 0x0000000805027825 */ /* 0x000fca00078e0002 */
[----:B------:R-:W-:Y:S04]  /*1790*/  STG.E.64 desc[UR10][R2.64+0x18], R6 ;  /* 0x0000180602007986 */ /* 0x000fe8000c101b0a */
[----:B------:R-:W-:Y:S04]  /*17a0*/  STG.E.64 desc[UR10][R2.64], R8 ;  /* 0x0000000802007986 */ /* 0x000fe8000c101b0a */
[----:B------:R-:W-:Y:S01]  /*17b0*/  STS.64 [R13], R8 ;  /* 0x000000080d007388 */ /* 0x000fe20000000a00 */
[----:B------:R-:W-:Y:S05]  /*17c0*/  EXIT ;  /* 0x000000000000794d */ /* 0x000fea0003800000 */
        .weak           $__internal_0_$__cuda_sm20_div_rn_f64_full
        .type           $__internal_0_$__cuda_sm20_div_rn_f64_full,@function
        .size           $__internal_0_$__cuda_sm20_div_rn_f64_full,($_Z15kernel_problem3iiP4BodyS0_Ph$__internal_accurate_pow - $__internal_0_$__cuda_sm20_div_rn_f64_full)
$__internal_0_$__cuda_sm20_div_rn_f64_full:
[C---:B------:R-:W-:Y:S01]  /*17d0*/  FSETP.GEU.AND P0, PT, |R17|.reuse, 1.469367938527859385e-39, PT ;  /* 0x001000001100780b */ /* 0x040fe20003f0e200 */
[----:B------:R-:W-:Y:S01]  /*17e0*/  IMAD.MOV.U32 R22, RZ, RZ, 0x1 ;  /* 0x00000001ff167424 */ /* 0x000fe200078e00ff */
[----:B------:R-:W-:Y:S01]  /*17f0*/  LOP3.LUT R42, R17, 0x800fffff, RZ, 0xc0, !PT ;  /* 0x800fffff112a7812 */ /* 0x000fe200078ec0ff */
[----:B------:R-:W-:Y:S01]  /*1800*/  IMAD.MOV.U32 R48, RZ, RZ, 0x1ca00000 ;  /* 0x1ca00000ff307424 */ /* 0x000fe200078e00ff */
[C---:B------:R-:W-:Y:S01]  /*1810*/  FSETP.GEU.AND P3, PT, |R21|.reuse, 1.469367938527859385e-39, PT ;  /* 0x001000001500780b */ /* 0x040fe20003f6e200 */
[----:B------:R-:W-:Y:S01]  /*1820*/  BSSY.RECONVERGENT B2, `(.L_x_31) ;  /* 0x0000052000027945 */ /* 0x000fe20003800200 */
[----:B------:R-:W-:Y:S01]  /*1830*/  LOP3.LUT R43, R42, 0x3ff00000, RZ, 0xfc, !PT ;  /* 0x3ff000002a2b7812 */ /* 0x000fe200078efcff */
[----:B------:R-:W-:Y:S01]  /*1840*/  IMAD.MOV.U32 R42, RZ, RZ, R16 ;  /* 0x000000ffff2a7224 */ /* 0x000fe200078e0010 */
[----:B------:R-:W-:Y:S02]  /*1850*/  LOP3.LUT R45, R21, 0x7ff00000, RZ, 0xc0, !PT ;  /* 0x7ff00000152d7812 */ /* 0x000fe400078ec0ff */
[----:B------:R-:W-:-:S03]  /*1860*/  LOP3.LUT R50, R17, 0x7ff00000, RZ, 0xc0, !PT ;  /* 0x7ff0000011327812 */ /* 0x000fc600078ec0ff */
[----:B------:R-:W-:Y:S01]  /*1870*/  @!P0 DMUL R42, R16, 8.98846567431157953865e+307 ;  /* 0x7fe00000102a8828 */ /* 0x000fe20000000000 */
[----:B------:R-:W-:-:S03]  /*1880*/  ISETP.GE.U32.AND P1, PT, R45, R50, PT ;  /* 0x000000322d00720c */ /* 0x000fc60003f26070 */
[----:B------:R-:W-:Y:S02]  /*1890*/  @!P3 LOP3.LUT R26, R17, 0x7ff00000, RZ, 0xc0, !PT ;  /* 0x7ff00000111ab812 */ /* 0x000fe400078ec0ff */
[----:B------:R-:W0:Y:S02]  /*18a0*/  MUFU.RCP64H R23, R43 ;  /* 0x0000002b00177308 */ /* 0x000e240000001800 */
[----:B------:R-:W-:Y:S01]  /*18b0*/  @!P3 ISETP.GE.U32.AND P4, PT, R45, R26, PT ;  /* 0x0000001a2d00b20c */ /* 0x000fe20003f86070 */
[----:B------:R-:W-:Y:S01]  /*18c0*/  @!P3 IMAD.MOV.U32 R26, RZ, RZ, RZ ;  /* 0x000000ffff1ab224 */ /* 0x000fe200078e00ff */
[----:B------:R-:W-:Y:S02]  /*18d0*/  @!P0 LOP3.LUT R50, R43, 0x7ff00000, RZ, 0xc0, !PT ;  /* 0x7ff000002b328812 */ /* 0x000fe400078ec0ff */
[----:B------:R-:W-:-:S04]  /*18e0*/  @!P3 SEL R27, R48, 0x63400000, !P4 ;  /* 0x63400000301bb807 */ /* 0x000fc80006000000 */
[----:B------:R-:W-:-:S04]  /*18f0*/  @!P3 LOP3.LUT R27, R27, 0x80000000, R21, 0xf8, !PT ;  /* 0x800000001b1bb812 */ /* 0x000fc800078ef815 */
[----:B------:R-:W-:Y:S01]  /*1900*/  @!P3 LOP3.LUT R27, R27, 0x100000, RZ, 0xfc, !PT ;  /* 0x001000001b1bb812 */ /* 0x000fe200078efcff */
[----:B0-----:R-:W-:-:S08]  /*1910*/  DFMA R24, R22, -R42, 1 ;  /* 0x3ff000001618742b */ /* 0x001fd0000000082a */
[----:B------:R-:W-:-:S08]  /*1920*/  DFMA R24, R24, R24, R24 ;  /* 0x000000181818722b */ /* 0x000fd00000000018 */
[----:B------:R-:W-:Y:S01]  /*1930*/  DFMA R24, R22, R24, R22 ;  /* 0x000000181618722b */ /* 0x000fe20000000016 */
[----:B------:R-:W-:Y:S01]  /*1940*/  SEL R23, R48, 0x63400000, !P1 ;  /* 0x6340000030177807 */ /* 0x000fe20004800000 */
[----:B------:R-:W-:-:S03]  /*1950*/  IMAD.MOV.U32 R22, RZ, RZ, R20 ;  /* 0x000000ffff167224 */ /* 0x000fc600078e0014 */
[----:B------:R-:W-:-:S06]  /*1960*/  LOP3.LUT R23, R23, 0x800fffff, R21, 0xf8, !PT ;  /* 0x800fffff17177812 */ /* 0x000fcc00078ef815 */
[----:B------:R-:W-:Y:S02]  /*1970*/  @!P3 DFMA R22, R22, 2, -R26 ;  /* 0x400000001616b82b */ /* 0x000fe4000000081a */
[----:B------:R-:W-:-:S08]  /*1980*/  DFMA R26, R24, -R42, 1 ;  /* 0x3ff00000181a742b */ /* 0x000fd0000000082a */
[----:B------:R-:W-:-:S08]  /*1990*/  DFMA R24, R24, R26, R24 ;  /* 0x0000001a1818722b */ /* 0x000fd00000000018 */
[----:B------:R-:W-:-:S08]  /*19a0*/  DMUL R26, R24, R22 ;  /* 0x00000016181a7228 */ /* 0x000fd00000000000 */
[----:B------:R-:W-:-:S08]  /*19b0*/  DFMA R40, R26, -R42, R22 ;  /* 0x8000002a1a28722b */ /* 0x000fd00000000016 */
[----:B------:R-:W-:Y:S01]  /*19c0*/  DFMA R40, R24, R40, R26 ;  /* 0x000000281828722b */ /* 0x000fe2000000001a */
[----:B------:R-:W-:Y:S01]  /*19d0*/  IMAD.MOV.U32 R27, RZ, RZ, R45 ;  /* 0x000000ffff1b7224 */ /* 0x000fe200078e002d */
[----:B------:R-:W-:-:S05]  /*19e0*/  @!P3 LOP3.LUT R27, R23, 0x7ff00000, RZ, 0xc0, !PT ;  /* 0x7ff00000171bb812 */ /* 0x000fca00078ec0ff */
[----:B------:R-:W-:-:S05]  /*19f0*/  VIADD R24, R27, 0xffffffff ;  /* 0xffffffff1b187836 */ /* 0x000fca0000000000 */
[----:B------:R-:W-:Y:S01]  /*1a00*/  ISETP.GT.U32.AND P0, PT, R24, 0x7feffffe, PT ;  /* 0x7feffffe1800780c */ /* 0x000fe20003f04070 */
[----:B------:R-:W-:-:S05]  /*1a10*/  VIADD R24, R50, 0xffffffff ;  /* 0xffffffff32187836 */ /* 0x000fca0000000000 */
[----:B------:R-:W-:-:S13]  /*1a20*/  ISETP.GT.U32.OR P0, PT, R24, 0x7feffffe, P0 ;  /* 0x7feffffe1800780c */ /* 0x000fda0000704470 */
[----:B------:R-:W-:Y:S05]  /*1a30*/  @P0 BRA `(.L_x_32) ;  /* 0x00000000006c0947 */ /* 0x000fea0003800000 */
[----:B------:R-:W-:-:S04]  /*1a40*/  LOP3.LUT R24, R17, 0x7ff00000, RZ, 0xc0, !PT ;  /* 0x7ff0000011187812 */ /* 0x000fc800078ec0ff */
[CC--:B------:R-:W-:Y:S02]  /*1a50*/  VIADDMNMX R20, R45.reuse, -R24.reuse, 0xb9600000, !PT ;  /* 0xb96000002d147446 */ /* 0x0c0fe40007800918 */
[----:B------:R-:W-:Y:S02]  /*1a60*/  ISETP.GE.U32.AND P0, PT, R45, R24, PT ;  /* 0x000000182d00720c */ /* 0x000fe40003f06070 */
[----:B------:R-:W-:Y:S02]  /*1a70*/  VIMNMX R20, PT, PT, R20, 0x46a00000, PT ;  /* 0x46a0000014147848 */ /* 0x000fe40003fe0100 */
[----:B------:R-:W-:-:S05]  /*1a80*/  SEL R21, R48, 0x63400000, !P0 ;  /* 0x6340000030157807 */ /* 0x000fca0004000000 */
[----:B------:R-:W-:Y:S02]  /*1a90*/  IMAD.IADD R26, R20, 0x1, -R21 ;  /* 0x00000001141a7824 */ /* 0x000fe400078e0a15 */
[----:B------:R-:W-:Y:S02]  /*1aa0*/  IMAD.MOV.U32 R20, RZ, RZ, RZ ;  /* 0x000000ffff147224 */ /* 0x000fe400078e00ff */
[----:B------:R-:W-:-:S06]  /*1ab0*/  VIADD R21, R26, 0x7fe00000 ;  /* 0x7fe000001a157836 */ /* 0x000fcc0000000000 */
[----:B------:R-:W-:-:S10]  /*1ac0*/  DMUL R24, R40, R20 ;  /* 0x0000001428187228 */ /* 0x000fd40000000000 */
[----:B------:R-:W-:-:S13]  /*1ad0*/  FSETP.GTU.AND P0, PT, |R25|, 1.469367938527859385e-39, PT ;  /* 0x001000001900780b */ /* 0x000fda0003f0c200 */
[----:B------:R-:W-:Y:S05]  /*1ae0*/  @P0 BRA `(.L_x_33) ;  /* 0x0000000000940947 */ /* 0x000fea0003800000 */
[----:B------:R-:W-:Y:S01]  /*1af0*/  DFMA R22, R40, -R42, R22 ;  /* 0x8000002a2816722b */ /* 0x000fe20000000016 */
[----:B------:R-:W-:-:S09]  /*1b00*/  IMAD.MOV.U32 R20, RZ, RZ, RZ ;  /* 0x000000ffff147224 */ /* 0x000fd200078e00ff */
[C---:B------:R-:W-:Y:S02]  /*1b10*/  FSETP.NEU.AND P0, PT, R23.reuse, RZ, PT ;  /* 0x000000ff1700720b */ /* 0x040fe40003f0d000 */
[----:B------:R-:W-:-:S04]  /*1b20*/  LOP3.LUT R27, R23, 0x80000000, R17, 0x48, !PT ;  /* 0x80000000171b7812 */ /* 0x000fc800078e4811 */
[----:B------:R-:W-:-:S07]  /*1b30*/  LOP3.LUT R21, R27, R21, RZ, 0xfc, !PT ;  /* 0x000000151b157212 */ /* 0x000fce00078efcff */
[----:B------:R-:W-:Y:S05]  /*1b40*/  @!P0 BRA `(.L_x_33) ;  /* 0x00000000007c8947 */ /* 0x000fea0003800000 */
[----:B------:R-:W-:Y:S01]  /*1b50*/  IMAD.MOV R17, RZ, RZ, -R26 ;  /* 0x000000ffff117224 */ /* 0x000fe200078e0a1a */
[----:B------:R-:W-:Y:S01]  /*1b60*/  DMUL.RP R20, R40, R20 ;  /* 0x0000001428147228 */ /* 0x000fe20000008000 */
[----:B------:R-:W-:-:S06]  /*1b70*/  IMAD.MOV.U32 R16, RZ, RZ, RZ ;  /* 0x000000ffff107224 */ /* 0x000fcc00078e00ff */
[----:B------:R-:W-:-:S03]  /*1b80*/  DFMA R16, R24, -R16, R40 ;  /* 0x800000101810722b */ /* 0x000fc60000000028 */
[----:B------:R-:W-:-:S03]  /*1b90*/  LOP3.LUT R27, R21, R27, RZ, 0x3c, !PT ;  /* 0x0000001b151b7212 */ /* 0x000fc600078e3cff */
[----:B------:R-:W-:-:S04]  /*1ba0*/  IADD3 R16, PT, PT, -R26, -0x43300000, RZ ;  /* 0xbcd000001a107810 */ /* 0x000fc80007ffe1ff */
[----:B------:R-:W-:-:S04]  /*1bb0*/  FSETP.NEU.AND P0, PT, |R17|, R16, PT ;  /* 0x000000101100720b */ /* 0x000fc80003f0d200 */
[----:B------:R-:W-:Y:S02]  /*1bc0*/  FSEL R24, R20, R24, !P0 ;  /* 0x0000001814187208 */ /* 0x000fe40004000000 */
[----:B------:R-:W-:Y:S01]  /*1bd0*/  FSEL R25, R27, R25, !P0 ;  /* 0x000000191b197208 */ /* 0x000fe20004000000 */
[----:B------:R-:W-:Y:S06]  /*1be0*/  BRA `(.L_x_33) ;  /* 0x0000000000547947 */ /* 0x000fec0003800000 */
.L_x_32:
[----:B------:R-:W-:-:S14]  /*1bf0*/  DSETP.NAN.AND P0, PT, R20, R20, PT ;  /* 0x000000141400722a */ /* 0x000fdc0003f08000 */
[----:B------:R-:W-:Y:S05]  /*1c00*/  @P0 BRA `(.L_x_34) ;  /* 0x0000000000440947 */ /* 0x000fea0003800000 */
[----:B------:R-:W-:-:S14]  /*1c10*/  DSETP.NAN.AND P0, PT, R16, R16, PT ;  /* 0x000000101000722a */ /* 0x000fdc0003f08000 */
[----:B------:R-:W-:Y:S05]  /*1c20*/  @P0 BRA `(.L_x_35) ;  /* 0x0000000000300947 */ /* 0x000fea0003800000 */
[----:B------:R-:W-:Y:S01]  /*1c30*/  ISETP.NE.AND P0, PT, R27, R50, PT ;  /* 0x000000321b00720c */ /* 0x000fe20003f05270 */
[----:B------:R-:W-:Y:S02]  /*1c40*/  IMAD.MOV.U32 R24, RZ, RZ, 0x0 ;  /* 0x00000000ff187424 */ /* 0x000fe400078e00ff */
[----:B------:R-:W-:-:S10]  /*1c50*/  IMAD.MOV.U32 R25, RZ, RZ, -0x80000 ;  /* 0xfff80000ff197424 */ /* 0x000fd400078e00ff */
[----:B------:R-:W-:Y:S05]  /*1c60*/  @!P0 BRA `(.L_x_33) ;  /* 0x0000000000348947 */ /* 0x000fea0003800000 */
[----:B------:R-:W-:Y:S02]  /*1c70*/  ISETP.NE.AND P0, PT, R27, 0x7ff00000, PT ;  /* 0x7ff000001b00780c */ /* 0x000fe40003f05270 */
[----:B------:R-:W-:Y:S02]  /*1c80*/  LOP3.LUT R25, R21, 0x80000000, R17, 0x48, !PT ;  /* 0x8000000015197812 */ /* 0x000fe400078e4811 */
[----:B------:R-:W-:-:S13]  /*1c90*/  ISETP.EQ.OR P0, PT, R50, RZ, !P0 ;  /* 0x000000ff3200720c */ /* 0x000fda0004702670 */
[----:B------:R-:W-:Y:S01]  /*1ca0*/  @P0 LOP3.LUT R16, R25, 0x7ff00000, RZ, 0xfc, !PT ;  /* 0x7ff0000019100812 */ /* 0x000fe200078efcff */
[----:B------:R-:W-:Y:S02]  /*1cb0*/  @!P0 IMAD.MOV.U32 R24, RZ, RZ, RZ ;  /* 0x000000ffff188224 */ /* 0x000fe400078e00ff */
[----:B------:R-:W-:Y:S02]  /*1cc0*/  @P0 IMAD.MOV.U32 R24, RZ, RZ, RZ ;  /* 0x000000ffff180224 */ /* 0x000fe400078e00ff */
[----:B------:R-:W-:Y:S01]  /*1cd0*/  @P0 IMAD.MOV.U32 R25, RZ, RZ, R16 ;  /* 0x000000ffff190224 */ /* 0x000fe200078e0010 */
[----:B------:R-:W-:Y:S06]  /*1ce0*/  BRA `(.L_x_33) ;  /* 0x0000000000147947 */ /* 0x000fec0003800000 */
.L_x_35:
[----:B------:R-:W-:Y:S01]  /*1cf0*/  LOP3.LUT R25, R17, 0x80000, RZ, 0xfc, !PT ;  /* 0x0008000011197812 */ /* 0x000fe200078efcff */
[----:B------:R-:W-:Y:S01]  /*1d00*/  IMAD.MOV.U32 R24, RZ, RZ, R16 ;  /* 0x000000ffff187224 */ /* 0x000fe200078e0010 */
[----:B------:R-:W-:Y:S06]  /*1d10*/  BRA `(.L_x_33) ;  /* 0x0000000000087947 */ /* 0x000fec0003800000 */
.L_x_34:
[----:B------:R-:W-:Y:S01]  /*1d20*/  LOP3.LUT R25, R21, 0x80000, RZ, 0xfc, !PT ;  /* 0x0008000015197812 */ /* 0x000fe200078efcff */
[----:B------:R-:W-:-:S07]  /*1d30*/  IMAD.MOV.U32 R24, RZ, RZ, R20 ;  /* 0x000000ffff187224 */ /* 0x000fce00078e0014 */
.L_x_33:
[----:B------:R-:W-:Y:S05]  /*1d40*/  BSYNC.RECONVERGENT B2 ;  /* 0x0000000000027941 */ /* 0x000fea0003800200 */
.L_x_31:
[----:B------:R-:W-:Y:S02]  /*1d50*/  IMAD.MOV.U32 R45, RZ, RZ, 0x0 ;  /* 0x00000000ff2d7424 */ /* 0x000fe400078e00ff */
[----:B------:R-:W-:Y:S02]  /*1d60*/  IMAD.MOV.U32 R16, RZ, RZ, R24 ;  /* 0x000000ffff107224 */ /* 0x000fe400078e0018 */
[----:B------:R-:W-:Y:S01]  /*1d70*/  IMAD.MOV.U32 R17, RZ, RZ, R25 ;  /* 0x000000ffff117224 */ /* 0x000fe200078e0019 */
[----:B------:R-:W-:Y:S06]  /*1d80*/  RET.REL.NODEC R44 `(_Z15kernel_problem3iiP4BodyS0_Ph) ;  /* 0xffffffe02c9c7950 */ /* 0x000fec0003c3ffff */
        .type           $_Z15kernel_problem3iiP4BodyS0_Ph$__internal_accurate_pow,@function
        .size           $_Z15kernel_problem3iiP4BodyS0_Ph$__internal_accurate_pow,($_Z15kernel_problem3iiP4BodyS0_Ph$__internal_trig_reduction_slowpathd - $_Z15kernel_problem3iiP4BodyS0_Ph$__internal_accurate_pow)
$_Z15kernel_problem3iiP4BodyS0_Ph$__internal_accurate_pow:
[----:B------:R-:W-:Y:S01]  /*1d90*/  ISETP.GT.U32.AND P0, PT, R41, 0xfffff, PT ;  /* 0x000fffff2900780c */ /* 0x000fe20003f04070 */
[----:B------:R-:W-:Y:S01]  /*1da0*/  IMAD.MOV.U32 R16, RZ, RZ, R41 ;  /* 0x000000ffff107224 */ /* 0x000fe200078e0029 */
[----:B------:R-:W-:Y:S01]  /*1db0*/  UMOV UR14, 0x7d2cafe2 ;  /* 0x7d2cafe2000e7882 */ /* 0x000fe20000000000 */
[----:B------:R-:W-:Y:S01]  /*1dc0*/  IMAD.MOV.U32 R20, RZ, RZ, R40 ;  /* 0x000000ffff147224 */ /* 0x000fe200078e0028 */
[----:B------:R-:W-:Y:S01]  /*1dd0*/  UMOV UR15, 0x3eb0f5ff ;  /* 0x3eb0f5ff000f7882 */ /* 0x000fe20000000000 */
[----:B------:R-:W-:Y:S01]  /*1de0*/  IMAD.MOV.U32 R22, RZ, RZ, 0x41ad3b5a ;  /* 0x41ad3b5aff167424 */ /* 0x000fe200078e00ff */
[----:B------:R-:W-:Y:S01]  /*1df0*/  UMOV UR16, 0x3b39803f ;  /* 0x3b39803f00107882 */ /* 0x000fe20000000000 */
[----:B------:R-:W-:Y:S01]  /*1e00*/  IMAD.MOV.U32 R23, RZ, RZ, 0x3ed0f5d2 ;  /* 0x3ed0f5d2ff177424 */ /* 0x000fe200078e00ff */
[----:B------:R-:W-:-:S05]  /*1e10*/  UMOV UR17, 0x3c7abc9e ;  /* 0x3c7abc9e00117882 */ /* 0x000fca0000000000 */
[----:B------:R-:W-:-:S10]  /*1e20*/  @!P0 DMUL R14, R40, 1.80143985094819840000e+16 ;  /* 0x43500000280e8828 */ /* 0x000fd40000000000 */
[----:B------:R-:W-:Y:S02]  /*1e30*/  @!P0 IMAD.MOV.U32 R16, RZ, RZ, R15 ;  /* 0x000000ffff108224 */ /* 0x000fe400078e000f */
[----:B------:R-:W-:Y:S01]  /*1e40*/  @!P0 IMAD.MOV.U32 R20, RZ, RZ, R14 ;  /* 0x000000ffff148224 */ /* 0x000fe200078e000e */
[----:B------:R-:W-:Y:S02]  /*1e50*/  SHF.R.U32.HI R14, RZ, 0x14, R41 ;  /* 0x00000014ff0e7819 */ /* 0x000fe40000011629 */
[----:B------:R-:W-:Y:S02]  /*1e60*/  LOP3.LUT R16, R16, 0x800fffff, RZ, 0xc0, !PT ;  /* 0x800fffff10107812 */ /* 0x000fe400078ec0ff */
[----:B------:R-:W-:Y:S02]  /*1e70*/  @!P0 LEA.HI R14, R15, 0xffffffca, RZ, 0xc ;  /* 0xffffffca0f0e8811 */ /* 0x000fe400078f60ff */
[----:B------:R-:W-:Y:S01]  /*1e80*/  LOP3.LUT R21, R16, 0x3ff00000, RZ, 0xfc, !PT ;  /* 0x3ff0000010157812 */ /* 0x000fe200078efcff */
[----:B------:R-:W-:-:S02]  /*1e90*/  IMAD.MOV.U32 R16, RZ, RZ, RZ ;  /* 0x000000ffff107224 */ /* 0x000fc400078e00ff */
[----:B------:R-:W-:Y:S01]  /*1ea0*/  VIADD R15, R14, 0xfffffc01 ;  /* 0xfffffc010e0f7836 */ /* 0x000fe20000000000 */
[----:B------:R-:W-:-:S13]  /*1eb0*/  ISETP.GE.U32.AND P1, PT, R21, 0x3ff6a09f, PT ;  /* 0x3ff6a09f1500780c */ /* 0x000fda0003f26070 */
[----:B------:R-:W-:Y:S02]  /*1ec0*/  @P1 VIADD R17, R21, 0xfff00000 ;  /* 0xfff0000015111836 */ /* 0x000fe40000000000 */
[----:B------:R-:W-:Y:S02]  /*1ed0*/  @P1 VIADD R15, R14, 0xfffffc02 ;  /* 0xfffffc020e0f1836 */ /* 0x000fe40000000000 */
[----:B------:R-:W-:-:S03]  /*1ee0*/  @P1 IMAD.MOV.U32 R21, RZ, RZ, R17 ;  /* 0x000000ffff151224 */ /* 0x000fc600078e0011 */
[----:B------:R-:W-:Y:S01]  /*1ef0*/  LOP3.LUT R14, R15, 0x80000000, RZ, 0x3c, !PT ;  /* 0x800000000f0e7812 */ /* 0x000fe200078e3cff */
[----:B------:R-:W-:Y:S02]  /*1f00*/  IMAD.MOV.U32 R15, RZ, RZ, 0x43300000 ;  /* 0x43300000ff0f7424 */ /* 0x000fe400078e00ff */
[C---:B------:R-:W-:Y:S02]  /*1f10*/  DADD R26, R20.reuse, 1 ;  /* 0x3ff00000141a7429 */ /* 0x040fe40000000000 */
[----:B------:R-:W-:-:S04]  /*1f20*/  DADD R20, R20, -1 ;  /* 0xbff0000014147429 */ /* 0x000fc80000000000 */
[----:B------:R-:W0:Y:S02]  /*1f30*/  MUFU.RCP64H R17, R27 ;  /* 0x0000001b00117308 */ /* 0x000e240000001800 */
[----:B0-----:R-:W-:-:S08]  /*1f40*/  DFMA R24, -R26, R16, 1 ;  /* 0x3ff000001a18742b */ /* 0x001fd00000000110 */
[----:B------:R-:W-:-:S08]  /*1f50*/  DFMA R24, R24, R24, R24 ;  /* 0x000000181818722b */ /* 0x000fd00000000018 */
[----:B------:R-:W-:-:S08]  /*1f60*/  DFMA R24, R16, R24, R16 ;  /* 0x000000181018722b */ /* 0x000fd00000000010 */
[----:B------:R-:W-:-:S08]  /*1f70*/  DMUL R16, R20, R24 ;  /* 0x0000001814107228 */ /* 0x000fd00000000000 */
[----:B------:R-:W-:-:S08]  /*1f80*/  DFMA R16, R20, R24, R16 ;  /* 0x000000181410722b */ /* 0x000fd00000000010 */
[----:B------:R-:W-:-:S08]  /*1f90*/  DMUL R42, R16, R16 ;  /* 0x00000010102a7228 */ /* 0x000fd00000000000 */
[----:B------:R-:W-:Y:S01]  /*1fa0*/  DFMA R22, R42, UR14, R22 ;  /* 0x0000000e2a167c2b */ /* 0x000fe20008000016 */
[----:B------:R-:W-:Y:S01]  /*1fb0*/  UMOV UR14, 0x75488a3f ;  /* 0x75488a3f000e7882 */ /* 0x000fe20000000000 */
[----:B------:R-:W-:-:S06]  /*1fc0*/  UMOV UR15, 0x3ef3b20a ;  /* 0x3ef3b20a000f7882 */ /* 0x000fcc0000000000 */
[----:B------:R-:W-:Y:S01]  /*1fd0*/  DFMA R26, R42, R22, UR14 ;  /* 0x0000000e2a1a7e2b */ /* 0x000fe20008000016 */
[----:B------:R-:W-:Y:S01]  /*1fe0*/  UMOV UR14, 0xe4faecd5 ;  /* 0xe4faecd5000e7882 */ /* 0x000fe20000000000 */
[----:B------:R-:W-:Y:S01]  /*1ff0*/  UMOV UR15, 0x3f1745cd ;  /* 0x3f1745cd000f7882 */ /* 0x000fe20000000000 */
[----:B------:R-:W-:-:S05]  /*2000*/  DADD R22, R20, -R16 ;  /* 0x0000000014167229 */ /* 0x000fca0000000810 */
[----:B------:R-:W-:Y:S01]  /*2010*/  DFMA R26, R42, R26, UR14 ;  /* 0x0000000e2a1a7e2b */ /* 0x000fe2000800001a */
[----:B------:R-:W-:Y:S01]  /*2020*/  UMOV UR14, 0x258a578b ;  /* 0x258a578b000e7882 */ /* 0x000fe20000000000 */
[----:B------:R-:W-:Y:S01]  /*2030*/  UMOV UR15, 0x3f3c71c7 ;  /* 0x3f3c71c7000f7882 */ /* 0x000fe20000000000 */
[----:B------:R-:W-:-:S05]  /*2040*/  DADD R22, R22, R22 ;  /* 0x0000000016167229 */ /* 0x000fca0000000016 */
[----:B------:R-:W-:Y:S01]  /*2050*/  DFMA R26, R42, R26, UR14 ;  /* 0x0000000e2a1a7e2b */ /* 0x000fe2000800001a */
[----:B------:R-:W-:Y:S01]  /*2060*/  UMOV UR14, 0x9242b910 ;  /* 0x9242b910000e7882 */ /* 0x000fe20000000000 */
[----:B------:R-:W-:Y:S01]  /*2070*/  UMOV UR15, 0x3f624924 ;  /* 0x3f624924000f7882 */ /* 0x000fe20000000000 */
[----:B------:R-:W-:-:S05]  /*2080*/  DFMA R22, R20, -R16, R22 ;  /* 0x800000101416722b */ /* 0x000fca0000000016 */
[----:B------:R-:W-:Y:S01]  /*2090*/  DFMA R26, R42, R26, UR14 ;  /* 0x0000000e2a1a7e2b */ /* 0x000fe2000800001a */
[----:B------:R-:W-:Y:S01]  /*20a0*/  UMOV UR14, 0x99999dfb ;  /* 0x99999dfb000e7882 */ /* 0x000fe20000000000 */
[----:B------:R-:W-:Y:S01]  /*20b0*/  UMOV UR15, 0x3f899999 ;  /* 0x3f899999000f7882 */ /* 0x000fe20000000000 */
[----:B------:R-:W-:-:S05]  /*20c0*/  DMUL R22, R24, R22 ;  /* 0x0000001618167228 */ /* 0x000fca0000000000 */
[----:B------:R-:W-:Y:S01]  /*20d0*/  DFMA R26, R42, R26, UR14 ;  /* 0x0000000e2a1a7e2b */ /* 0x000fe2000800001a */
[----:B------:R-:W-:Y:S01]  /*20e0*/  UMOV UR14, 0x55555555 ;  /* 0x55555555000e7882 */ /* 0x000fe20000000000 */
[----:B------:R-:W-:-:S06]  /*20f0*/  UMOV UR15, 0x3fb55555 ;  /* 0x3fb55555000f7882 */ /* 0x000fcc0000000000 */
[----:B------:R-:W-:-:S08]  /*2100*/  DFMA R20, R42, R26, UR14 ;  /* 0x0000000e2a147e2b */ /* 0x000fd0000800001a */
[----:B------:R-:W-:Y:S01]  /*2110*/  DADD R24, -R20, UR14 ;  /* 0x0000000e14187e29 */ /* 0x000fe20008000100 */
[----:B------:R-:W-:Y:S01]  /*2120*/  UMOV UR14, 0xb9e7b0 ;  /* 0x00b9e7b0000e7882 */ /* 0x000fe20000000000 */
[----:B------:R-:W-:-:S06]  /*2130*/  UMOV UR15, 0x3c46a4cb ;  /* 0x3c46a4cb000f7882 */ /* 0x000fcc0000000000 */
[----:B------:R-:W-:Y:S02]  /*2140*/  DFMA R24, R42, R26, R24 ;  /* 0x0000001a2a18722b */ /* 0x000fe40000000018 */
[----:B------:R-:W-:Y:S01]  /*2150*/  DMUL R26, R16, R16 ;  /* 0x00000010101a7228 */ /* 0x000fe20000000000 */
[----:B------:R-:W-:Y:S02]  /*2160*/  VIADD R43, R23, 0x100000 ;  /* 0x00100000172b7836 */ /* 0x000fe40000000000 */
[----:B------:R-:W-:-:S03]  /*2170*/  IMAD.MOV.U32 R42, RZ, RZ, R22 ;  /* 0x000000ffff2a7224 */ /* 0x000fc600078e0016 */
[----:B------:R-:W-:Y:S01]  /*2180*/  DADD R52, R24, -UR14 ;  /* 0x8000000e18347e29 */ /* 0x000fe20008000000 */
[----:B------:R-:W-:Y:S01]  /*2190*/  UMOV UR14, 0x80000000 ;  /* 0x80000000000e7882 */ /* 0x000fe20000000000 */
[----:B------:R-:W-:Y:S01]  /*21a0*/  DFMA R40, R16, R16, -R26 ;  /* 0x000000101028722b */ /* 0x000fe2000000081a */
[----:B------:R-:W-:Y:S02]  /*21b0*/  UMOV UR15, 0x43300000 ;  /* 0x43300000000f7882 */ /* 0x000fe40000000000 */
[----:B------:R-:W-:Y:S01]  /*21c0*/  DADD R14, R14, -UR14 ;  /* 0x8000000e0e0e7e29 */ /* 0x000fe20008000000 */
[----:B------:R-:W-:Y:S01]  /*21d0*/  UMOV UR14, 0xfefa39ef ;  /* 0xfefa39ef000e7882 */ /* 0x000fe20000000000 */
[----:B------:R-:W-:-:S03]  /*21e0*/  UMOV UR15, 0x3fe62e42 ;  /* 0x3fe62e42000f7882 */ /* 0x000fc60000000000 */
[C---:B------:R-:W-:Y:S02]  /*21f0*/  DFMA R40, R16.reuse, R42, R40 ;  /* 0x0000002a1028722b */ /* 0x040fe40000000028 */
[----:B------:R-:W-:-:S08]  /*2200*/  DMUL R42, R16, R26 ;  /* 0x0000001a102a7228 */ /* 0x000fd00000000000 */
[----:B------:R-:W-:-:S08]  /*2210*/  DFMA R24, R16, R26, -R42 ;  /* 0x0000001a1018722b */ /* 0x000fd0000000082a */
[----:B------:R-:W-:Y:S02]  /*2220*/  DFMA R24, R22, R26, R24 ;  /* 0x0000001a1618722b */ /* 0x000fe40000000018 */
[----:B------:R-:W-:-:S06]  /*2230*/  DADD R26, R20, R52 ;  /* 0x00000000141a7229 */ /* 0x000fcc0000000034 */
[----:B------:R-:W-:Y:S02]  /*2240*/  DFMA R24, R16, R40, R24 ;  /* 0x000000281018722b */ /* 0x000fe40000000018 */
[----:B------:R-:W-:Y:S02]  /*2250*/  DADD R20, R20, -R26 ;  /* 0x0000000014147229 */ /* 0x000fe4000000081a */
[----:B------:R-:W-:-:S06]  /*2260*/  DMUL R40, R26, R42 ;  /* 0x0000002a1a287228 */ /* 0x000fcc0000000000 */
[----:B------:R-:W-:Y:S02]  /*2270*/  DADD R52, R52, R20 ;  /* 0x0000000034347229 */ /* 0x000fe40000000014 */
[----:B------:R-:W-:-:S08]  /*2280*/  DFMA R20, R26, R42, -R40 ;  /* 0x0000002a1a14722b */ /* 0x000fd00000000828 */
[----:B------:R-:W-:-:S08]  /*2290*/  DFMA R20, R26, R24, R20 ;  /* 0x000000181a14722b */ /* 0x000fd00000000014 */
[----:B------:R-:W-:-:S08]  /*22a0*/  DFMA R52, R52, R42, R20 ;  /* 0x0000002a3434722b */ /* 0x000fd00000000014 */
[----:B------:R-:W-:-:S08]  /*22b0*/  DADD R24, R40, R52 ;  /* 0x0000000028187229 */ /* 0x000fd00000000034 */
[--C-:B------:R-:W-:Y:S02]  /*22c0*/  DADD R20, R16, R24.reuse ;  /* 0x0000000010147229 */ /* 0x100fe40000000018 */
[----:B------:R-:W-:-:S06]  /*22d0*/  DADD R40, R40, -R24 ;  /* 0x0000000028287229 */ /* 0x000fcc0000000818 */
[----:B------:R-:W-:Y:S02]  /*22e0*/  DADD R16, R16, -R20 ;  /* 0x0000000010107229 */ /* 0x000fe40000000814 */
[----:B------:R-:W-:-:S06]  /*22f0*/  DADD R40, R52, R40 ;  /* 0x0000000034287229 */ /* 0x000fcc0000000028 */
[----:B------:R-:W-:-:S08]  /*2300*/  DADD R16, R24, R16 ;  /* 0x0000000018107229 */ /* 0x000fd00000000010 */
[----:B------:R-:W-:-:S08]  /*2310*/  DADD R16, R40, R16 ;  /* 0x0000000028107229 */ /* 0x000fd00000000010 */
[----:B------:R-:W-:-:S08]  /*2320*/  DADD R24, R22, R16 ;  /* 0x0000000016187229 */ /* 0x000fd00000000010 */
[----:B------:R-:W-:-:S08]  /*2330*/  DADD R16, R20, R24 ;  /* 0x0000000014107229 */ /* 0x000fd00000000018 */
[--C-:B------:R-:W-:Y:S02]  /*2340*/  DFMA R22, R14, UR14, R16.reuse ;  /* 0x0000000e0e167c2b */ /* 0x100fe40008000010 */
[----:B------:R-:W-:-:S06]  /*2350*/  DADD R26, R20, -R16 ;  /* 0x00000000141a7229 */ /* 0x000fcc0000000810 */
[----:B------:R-:W-:Y:S02]  /*2360*/  DFMA R20, R14, -UR14, R22 ;  /* 0x8000000e0e147c2b */ /* 0x000fe40008000016 */
[----:B------:R-:W-:-:S06]  /*2370*/  DADD R26, R24, R26 ;  /* 0x00000000181a7229 */ /* 0x000fcc000000001a */
[----:B------:R-:W-:-:S08]  /*2380*/  DADD R20, -R16, R20 ;  /* 0x0000000010147229 */ /* 0x000fd00000000114 */
[----:B------:R-:W-:-:S08]  /*2390*/  DADD R16, R26, -R20 ;  /* 0x000000001a107229 */ /* 0x000fd00000000814 */
[----:B------:R-:W-:-:S08]  /*23a0*/  DFMA R16, R14, UR16, R16 ;  /* 0x000000100e107c2b */ /* 0x000fd00008000010 */
[----:B------:R-:W-:-:S08]  /*23b0*/  DADD R14, R22, R16 ;  /* 0x00000000160e7229 */ /* 0x000fd00000000010 */
[----:B------:R-:W-:Y:S02]  /*23c0*/  DADD R22, R22, -R14 ;  /* 0x0000000016167229 */ /* 0x000fe4000000080e */
[----:B------:R-:W-:-:S06]  /*23d0*/  DMUL R26, R14, 1.5 ;  /* 0x3ff800000e1a7828 */ /* 0x000fcc0000000000 */
[----:B------:R-:W-:Y:S02]  /*23e0*/  DADD R22, R16, R22 ;  /* 0x0000000010167229 */ /* 0x000fe40000000016 */
[----:B------:R-:W-:Y:S01]  /*23f0*/  DFMA R24, R14, 1.5, -R26 ;  /* 0x3ff800000e18782b */ /* 0x000fe2000000081a */
[----:B------:R-:W-:Y:S02]  /*2400*/  IMAD.MOV.U32 R14, RZ, RZ, 0x652b82fe ;  /* 0x652b82feff0e7424 */ /* 0x000fe400078e00ff */
[----:B------:R-:W-:-:S05]  /*2410*/  IMAD.MOV.U32 R15, RZ, RZ, 0x3ff71547 ;  /* 0x3ff71547ff0f7424 */ /* 0x000fca00078e00ff */
[----:B------:R-:W-:-:S08]  /*2420*/  DFMA R24, R22, 1.5, R24 ;  /* 0x3ff800001618782b */ /* 0x000fd00000000018 */
[----:B------:R-:W-:-:S08]  /*2430*/  DADD R16, R26, R24 ;  /* 0x000000001a107229 */ /* 0x000fd00000000018 */
[----:B------:R-:W-:Y:S02]  /*2440*/  DFMA R14, R16, R14, 6.75539944105574400000e+15 ;  /* 0x43380000100e742b */ /* 0x000fe4000000000e */
[----:B------:R-:W-:Y:S01]  /*2450*/  FSETP.GEU.AND P0, PT, |R17|, 4.1917929649353027344, PT ;  /* 0x4086232b1100780b */ /* 0x000fe20003f0e200 */
[----:B------:R-:W-:-:S05]  /*2460*/  DADD R26, R26, -R16 ;  /* 0x000000001a1a7229 */ /* 0x000fca0000000810 */
[----:B------:R-:W-:-:S03]  /*2470*/  DADD R22, R14, -6.75539944105574400000e+15 ;  /* 0xc33800000e167429 */ /* 0x000fc60000000000 */
[----:B------:R-:W-:-:S05]  /*2480*/  DADD R24, R24, R26 ;  /* 0x0000000018187229 */ /* 0x000fca000000001a */
[----:B------:R-:W-:Y:S01]  /*2490*/  DFMA R20, R22, -UR14, R16 ;  /* 0x8000000e16147c2b */ /* 0x000fe20008000010 */
[----:B------:R-:W-:Y:S01]  /*24a0*/  UMOV UR14, 0x3b39803f ;  /* 0x3b39803f000e7882 */ /* 0x000fe20000000000 */
[----:B------:R-:W-:-:S06]  /*24b0*/  UMOV UR15, 0x3c7abc9e ;  /* 0x3c7abc9e000f7882 */ /* 0x000fcc0000000000 */
[----:B------:R-:W-:Y:S01]  /*24c0*/  DFMA R20, R22, -UR14, R20 ;  /* 0x8000000e16147c2b */ /* 0x000fe20008000014 */
[----:B------:R-:W-:Y:S01]  /*24d0*/  UMOV UR14, 0x69ce2bdf ;  /* 0x69ce2bdf000e7882 */ /* 0x000fe20000000000 */
[----:B------:R-:W-:Y:S01]  /*24e0*/  IMAD.MOV.U32 R22, RZ, RZ, -0x35dec16 ;  /* 0xfca213eaff167424 */ /* 0x000fe200078e00ff */
[----:B------:R-:W-:Y:S01]  /*24f0*/  UMOV UR15, 0x3e5ade15 ;  /* 0x3e5ade15000f7882 */ /* 0x000fe20000000000 */
[----:B------:R-:W-:-:S06]  /*2500*/  IMAD.MOV.U32 R23, RZ, RZ, 0x3e928af3 ;  /* 0x3e928af3ff177424 */ /* 0x000fcc00078e00ff */
[----:B------:R-:W-:Y:S01]  /*2510*/  DFMA R22, R20, UR14, R22 ;  /* 0x0000000e14167c2b */ /* 0x000fe20008000016 */
[----:B------:R-:W-:Y:S01]  /*2520*/  UMOV UR14, 0x62401315 ;  /* 0x62401315000e7882 */ /* 0x000fe20000000000 */
[----:B------:R-:W-:-:S06]  /*2530*/  UMOV UR15, 0x3ec71dee ;  /* 0x3ec71dee000f7882 */ /* 0x000fcc0000000000 */
[----:B------:R-:W-:Y:S01]  /*2540*/  DFMA R22, R20, R22, UR14 ;  /* 0x0000000e14167e2b */ /* 0x000fe20008000016 */
        /* <DEDUP_REMOVED lines=20> */
[----:B------:R-:W-:-:S08]  /*2690*/  DFMA R22, R20, R22, UR14 ;  /* 0x0000000e14167e2b */ /* 0x000fd00008000016 */
[----:B------:R-:W-:-:S08]  /*26a0*/  DFMA R22, R20, R22, 1 ;  /* 0x3ff000001416742b */ /* 0x000fd00000000016 */
[----:B------:R-:W-:-:S10]  /*26b0*/  DFMA R22, R20, R22, 1 ;  /* 0x3ff000001416742b */ /* 0x000fd40000000016 */
[----:B------:R-:W-:Y:S02]  /*26c0*/  IMAD R21, R14, 0x100000, R23 ;  /* 0x001000000e157824 */ /* 0x000fe400078e0217 */
[----:B------:R-:W-:Y:S01]  /*26d0*/  IMAD.MOV.U32 R20, RZ, RZ, R22 ;  /* 0x000000ffff147224 */ /* 0x000fe200078e0016 */
[----:B------:R-:W-:Y:S06]  /*26e0*/  @!P0 BRA `(.L_x_36) ;  /* 0x0000000000308947 */ /* 0x000fec0003800000 */
[----:B------:R-:W-:Y:S01]  /*26f0*/  FSETP.GEU.AND P1, PT, |R17|, 4.2275390625, PT ;  /* 0x408748001100780b */ /* 0x000fe20003f2e200 */
[C---:B------:R-:W-:Y:S02]  /*2700*/  DADD R20, R16.reuse, +INF ;  /* 0x7ff0000010147429 */ /* 0x040fe40000000000 */
[----:B------:R-:W-:-:S08]  /*2710*/  DSETP.GEU.AND P0, PT, R16, RZ, PT ;  /* 0x000000ff1000722a */ /* 0x000fd00003f0e000 */
[----:B------:R-:W-:Y:S02]  /*2720*/  FSEL R20, R20, RZ, P0 ;  /* 0x000000ff14147208 */ /* 0x000fe40000000000 */
[----:B------:R-:W-:Y:S02]  /*2730*/  @!P1 LEA.HI R15, R14, R14, RZ, 0x1 ;  /* 0x0000000e0e0f9211 */ /* 0x000fe400078f08ff */
[----:B------:R-:W-:Y:S02]  /*2740*/  FSEL R21, R21, RZ, P0 ;  /* 0x000000ff15157208 */ /* 0x000fe40000000000 */
[----:B------:R-:W-:-:S05]  /*2750*/  @!P1 SHF.R.S32.HI R15, RZ, 0x1, R15 ;  /* 0x00000001ff0f9819 */ /* 0x000fca000001140f */
[----:B------:R-:W-:Y:S02]  /*2760*/  @!P1 IMAD.IADD R14, R14, 0x1, -R15 ;  /* 0x000000010e0e9824 */ /* 0x000fe400078e0a0f */
[----:B------:R-:W-:-:S03]  /*2770*/  @!P1 IMAD R23, R15, 0x100000, R23 ;  /* 0x001000000f179824 */ /* 0x000fc600078e0217 */
[----:B------:R-:W-:Y:S01]  /*2780*/  @!P1 LEA R15, R14, 0x3ff00000, 0x14 ;  /* 0x3ff000000e0f9811 */ /* 0x000fe200078ea0ff */
[----:B------:R-:W-:-:S06]  /*2790*/  @!P1 IMAD.MOV.U32 R14, RZ, RZ, RZ ;  /* 0x000000ffff0e9224 */ /* 0x000fcc00078e00ff */
[----:B------:R-:W-:-:S11]  /*27a0*/  @!P1 DMUL R20, R22, R14 ;  /* 0x0000000e16149228 */ /* 0x000fd60000000000 */
.L_x_36:
[----:B------:R-:W-:Y:S01]  /*27b0*/  DFMA R24, R24, R20, R20 ;  /* 0x000000141818722b */ /* 0x000fe20000000014 */
[----:B------:R-:W-:Y:S01]  /*27c0*/  IMAD.MOV.U32 R51, RZ, RZ, 0x0 ;  /* 0x00000000ff337424 */ /* 0x000fe200078e00ff */
[----:B------:R-:W-:-:S08]  /*27d0*/  DSETP.NEU.AND P0, PT, |R20|, +INF , PT ;  /* 0x7ff000001400742a */ /* 0x000fd00003f0d200 */
[----:B------:R-:W-:Y:S02]  /*27e0*/  FSEL R14, R20, R24, !P0 ;  /* 0x00000018140e7208 */ /* 0x000fe40004000000 */
[----:B------:R-:W-:Y:S01]  /*27f0*/  FSEL R20, R21, R25, !P0 ;  /* 0x0000001915147208 */ /* 0x000fe20004000000 */
[----:B------:R-:W-:Y:S06]  /*2800*/  RET.REL.NODEC R50 `(_Z15kernel_problem3iiP4BodyS0_Ph) ;  /* 0xffffffd432fc7950 */ /* 0x000fec0003c3ffff */
        .type           $_Z15kernel_problem3iiP4BodyS0_Ph$__internal_trig_reduction_slowpathd,@function
        .size           $_Z15kernel_problem3iiP4BodyS0_Ph$__internal_trig_reduction_slowpathd,(.L_x_119 - $_Z15kernel_problem3iiP4BodyS0_Ph$__internal_trig_reduction_slowpathd)
$_Z15kernel_problem3iiP4BodyS0_Ph$__internal_trig_reduction_slowpathd:
[----:B------:R-:W-:Y:S01]  /*2810*/  SHF.R.U32.HI R18, RZ, 0x14, R24 ;  /* 0x00000014ff127819 */ /* 0x000fe20000011618 */
[----:B------:R-:W-:Y:S02]  /*2820*/  IMAD.MOV.U32 R21, RZ, RZ, R14 ;  /* 0x000000ffff157224 */ /* 0x000fe400078e000e */
[----:B------:R-:W-:Y:S01]  /*2830*/  IMAD.MOV.U32 R14, RZ, RZ, RZ ;  /* 0x000000ffff0e7224 */ /* 0x000fe200078e00ff */
[----:B------:R-:W-:-:S04]  /*2840*/  LOP3.LUT R15, R18, 0x7ff, RZ, 0xc0, !PT ;  /* 0x000007ff120f7812 */ /* 0x000fc800078ec0ff */
[----:B------:R-:W-:-:S13]  /*2850*/  ISETP.NE.AND P0, PT, R15, 0x7ff, PT ;  /* 0x000007ff0f00780c */ /* 0x000fda0003f05270 */
[----:B------:R-:W-:Y:S05]  /*2860*/  @!P0 BRA `(.L_x_37) ;  /* 0x0000000800488947 */ /* 0x000fea0003800000 */
[----:B------:R-:W-:Y:S01]  /*2870*/  VIADD R14, R15, 0xfffffc00 ;  /* 0xfffffc000f0e7836 */ /* 0x000fe20000000000 */
[----:B------:R-:W-:Y:S01]  /*2880*/  BSSY.RECONVERGENT B3, `(.L_x_38) ;  /* 0x000002f000037945 */ /* 0x000fe20003800200 */
[----:B------:R-:W-:-:S03]  /*2890*/  CS2R R40, SRZ ;  /* 0x0000000000287805 */ /* 0x000fc6000001ff00 */
[----:B------:R-:W-:Y:S02]  /*28a0*/  SHF.R.U32.HI R19, RZ, 0x6, R14 ;  /* 0x00000006ff137819 */ /* 0x000fe4000001160e */
[----:B------:R-:W-:Y:S02]  /*28b0*/  ISETP.GE.U32.AND P0, PT, R14, 0x80, PT ;  /* 0x000000800e00780c */ /* 0x000fe40003f06070 */
[C---:B------:R-:W-:Y:S02]  /*28c0*/  IADD3 R20, PT, PT, -R19.reuse, 0x13, RZ ;  /* 0x0000001313147810 */ /* 0x040fe40007ffe1ff */
[----:B------:R-:W-:Y:S02]  /*28d0*/  IADD3 R27, PT, PT, -R19, 0xf, RZ ;  /* 0x0000000f131b7810 */ /* 0x000fe40007ffe1ff */
[----:B------:R-:W-:-:S04]  /*28e0*/  SEL R20, R20, 0x12, P0 ;  /* 0x0000001214147807 */ /* 0x000fc80000000000 */
[----:B------:R-:W-:-:S13]  /*28f0*/  ISETP.GE.AND P0, PT, R27, R20, PT ;  /* 0x000000141b00720c */ /* 0x000fda0003f06270 */
[----:B------:R-:W-:Y:S05]  /*2900*/  @P0 BRA `(.L_x_39) ;  /* 0x0000000000980947 */ /* 0x000fea0003800000 */
[----:B------:R-:W0:Y:S01]  /*2910*/  LDC.64 R16, c[0x0][0x358] ;  /* 0x0000d600ff107b82 */ /* 0x000e220000000a00 */
[C---:B------:R-:W-:Y:S01]  /*2920*/  SHF.L.U64.HI R23, R21.reuse, 0xb, R24 ;  /* 0x0000000b15177819 */ /* 0x040fe20000010218 */
[----:B------:R-:W-:Y:S01]  /*2930*/  BSSY.RECONVERGENT B4, `(.L_x_40) ;  /* 0x0000022000047945 */ /* 0x000fe20003800200 */
[----:B------:R-:W-:Y:S01]  /*2940*/  IMAD.SHL.U32 R21, R21, 0x800, RZ ;  /* 0x0000080015157824 */ /* 0x000fe200078e00ff */
[----:B------:R-:W-:Y:S01]  /*2950*/  IADD3 R25, PT, PT, RZ, -R19, -R20 ;  /* 0x80000013ff197210 */ /* 0x000fe20007ffe814 */
[----:B------:R-:W-:Y:S01]  /*2960*/  IMAD.MOV.U32 R22, RZ, RZ, RZ ;  /* 0x000000ffff167224 */ /* 0x000fe200078e00ff */
[----:B------:R-:W-:Y:S02]  /*2970*/  CS2R R40, SRZ ;  /* 0x0000000000287805 */ /* 0x000fe4000001ff00 */
[----:B------:R-:W-:-:S07]  /*2980*/  LOP3.LUT R23, R23, 0x80000000, RZ, 0xfc, !PT ;  /* 0x8000000017177812 */ /* 0x000fce00078efcff */
.L_x_41:
[----:B------:R-:W1:Y:S01]  /*2990*/  LDC.64 R14, c[0x4][RZ] ;  /* 0x01000000ff0e7b82 */ /* 0x000e620000000a00 */
[----:B0-----:R-:W-:Y:S02]  /*29a0*/  R2UR UR14, R16 ;  /* 0x00000000100e72ca */ /* 0x001fe400000e0000 */
[----:B------:R-:W-:Y:S01]  /*29b0*/  R2UR UR15, R17 ;  /* 0x00000000110f72ca */ /* 0x000fe200000e0000 */
[----:B-1----:R-:W-:-:S12]  /*29c0*/  IMAD.WIDE R14, R27, 0x8, R14 ;  /* 0x000000081b0e7825 */ /* 0x002fd800078e020e */
[----:B------:R-:W2:Y:S01]  /*29d0*/  LDG.E.64.CONSTANT R14, desc[UR14][R14.64] ;  /* 0x0000000e0e0e7981 */ /* 0x000ea2000c1e9b00 */
[----:B------:R-:W-:Y:S02]  /*29e0*/  VIADD R25, R25, 0x1 ;  /* 0x0000000119197836 */ /* 0x000fe40000000000 */
[----:B------:R-:W-:Y:S02]  /*29f0*/  VIADD R27, R27, 0x1 ;  /* 0x000000011b1b7836 */ /* 0x000fe40000000000 */
[----:B--2---:R-:W-:-:S04]  /*2a00*/  IMAD.WIDE.U32 R40, P3, R14, R21, R40 ;  /* 0x000000150e287225 */ /* 0x004fc80007860028 */
[----:B------:R-:W-:Y:S02]  /*2a10*/  IMAD R43, R14, R23, RZ ;  /* 0x000000170e2b7224 */ /* 0x000fe400078e02ff */
[CC--:B------:R-:W-:Y:S02]  /*2a20*/  IMAD R42, R15.reuse, R21.reuse, RZ ;  /* 0x000000150f2a7224 */ /* 0x0c0fe400078e02ff */
[----:B------:R-:W-:Y:S01]  /*2a30*/  IMAD.HI.U32 R45, R15, R21, RZ ;  /* 0x000000150f2d7227 */ /* 0x000fe200078e00ff */
[----:B------:R-:W-:-:S03]  /*2a40*/  IADD3 R41, P0, PT, R43, R41, RZ ;  /* 0x000000292b297210 */ /* 0x000fc60007f1e0ff */
[----:B------:R-:W-:Y:S01]  /*2a50*/  IMAD R43, R22, 0x8, R1 ;  /* 0x00000008162b7824 */ /* 0x000fe200078e0201 */
[----:B------:R-:W-:Y:S01]  /*2a60*/  IADD3 R41, P1, PT, R42, R41, RZ ;  /* 0x000000292a297210 */ /* 0x000fe20007f3e0ff */
[----:B------:R-:W-:-:S04]  /*2a70*/  IMAD.HI.U32 R42, R14, R23, RZ ;  /* 0x000000170e2a7227 */ /* 0x000fc800078e00ff */
[----:B------:R-:W-:Y:S01]  /*2a80*/  IMAD.X R14, RZ, RZ, R42, P3 ;  /* 0x000000ffff0e7224 */ /* 0x000fe200018e062a */
[----:B------:R0:W-:Y:S01]  /*2a90*/  STL.64 [R43], R40 ;  /* 0x000000282b007387 */ /* 0x0001e20000100a00 */
[----:B------:R-:W-:-:S03]  /*2aa0*/  IMAD.HI.U32 R42, R15, R23, RZ ;  /* 0x000000170f2a7227 */ /* 0x000fc600078e00ff */
[----:B------:R-:W-:Y:S01]  /*2ab0*/  IADD3.X R14, P0, PT, R45, R14, RZ, P0, !PT ;  /* 0x0000000e2d0e7210 */ /* 0x000fe2000071e4ff */
[----:B------:R-:W-:Y:S02]  /*2ac0*/  IMAD R15, R15, R23, RZ ;  /* 0x000000170f0f7224 */ /* 0x000fe400078e02ff */
[----:B------:R-:W-:-:S03]  /*2ad0*/  VIADD R22, R22, 0x1 ;  /* 0x0000000116167836 */ /* 0x000fc60000000000 */
[----:B------:R-:W-:Y:S01]  /*2ae0*/  IADD3.X R15, P1, PT, R15, R14, RZ, P1, !PT ;  /* 0x0000000e0f0f7210 */ /* 0x000fe20000f3e4ff */
[----:B------:R-:W-:Y:S01]  /*2af0*/  IMAD.X R14, RZ, RZ, R42, P0 ;  /* 0x000000ffff0e7224 */ /* 0x000fe200000e062a */
[----:B------:R-:W-:-:S03]  /*2b00*/  ISETP.NE.AND P0, PT, R25, -0xf, PT ;  /* 0xfffffff11900780c */ /* 0x000fc60003f05270 */
[----:B------:R-:W-:Y:S02]  /*2b10*/  IMAD.X R14, RZ, RZ, R14, P1 ;  /* 0x000000ffff0e7224 */ /* 0x000fe400008e060e */
[----:B0-----:R-:W-:Y:S02]  /*2b20*/  IMAD.MOV.U32 R40, RZ, RZ, R15 ;  /* 0x000000ffff287224 */ /* 0x001fe400078e000f */
[----:B------:R-:W-:-:S06]  /*2b30*/  IMAD.MOV.U32 R41, RZ, RZ, R14 ;  /* 0x000000ffff297224 */ /* 0x000fcc00078e000e */
[----:B------:R-:W-:Y:S05]  /*2b40*/  @P0 BRA `(.L_x_41) ;  /* 0xfffffffc00900947 */ /* 0x000fea000383ffff */
[----:B------:R-:W-:Y:S05]  /*2b50*/  BSYNC.RECONVERGENT B4 ;  /* 0x0000000000047941 */ /* 0x000fea0003800200 */
.L_x_40:
[----:B------:R-:W-:-:S07]  /*2b60*/  IMAD.MOV.U32 R27, RZ, RZ, R20 ;  /* 0x000000ffff1b7224 */ /* 0x000fce00078e0014 */
.L_x_39:
[----:B------:R-:W-:Y:S05]  /*2b70*/  BSYNC.RECONVERGENT B3 ;  /* 0x0000000000037941 */ /* 0x000fea0003800200 */
.L_x_38:
[----:B------:R-:W-:Y:S01]  /*2b80*/  LOP3.LUT P0, R45, R18, 0x3f, RZ, 0xc0, !PT ;  /* 0x0000003f122d7812 */ /* 0x000fe2000780c0ff */
[----:B------:R-:W-:-:S04]  /*2b90*/  IMAD.IADD R14, R19, 0x1, R27 ;  /* 0x00000001130e7824 */ /* 0x000fc800078e021b */
[----:B------:R-:W-:-:S05]  /*2ba0*/  IMAD.U32 R43, R14, 0x8, R1 ;  /* 0x000000080e2b7824 */ /* 0x000fca00078e0001 */
[----:B------:R0:W-:Y:S04]  /*2bb0*/  STL.64 [R43+-0x78], R40 ;  /* 0xffff88282b007387 */ /* 0x0001e80000100a00 */
[----:B------:R-:W2:Y:S04]  /*2bc0*/  @P0 LDL.64 R20, [R1+0x8] ;  /* 0x0000080001140983 */ /* 0x000ea80000100a00 */
[----:B------:R-:W3:Y:S04]  /*2bd0*/  LDL.64 R16, [R1+0x10] ;  /* 0x0000100001107983 */ /* 0x000ee80000100a00 */
[----:B------:R-:W4:Y:S01]  /*2be0*/  LDL.64 R14, [R1+0x18] ;  /* 0x00001800010e7983 */ /* 0x000f220000100a00 */
[----:B------:R-:W-:Y:S01]  /*2bf0*/  @P0 LOP3.LUT R18, R45, 0x3f, RZ, 0x3c, !PT ;  /* 0x0000003f2d120812 */ /* 0x000fe200078e3cff */
[----:B------:R-:W-:Y:S01]  /*2c00*/  BSSY.RECONVERGENT B3, `(.L_x_42) ;  /* 0x0000034000037945 */ /* 0x000fe20003800200 */
[----:B--2---:R-:W-:-:S02]  /*2c10*/  @P0 SHF.R.U64 R19, R20, 0x1, R21 ;  /* 0x0000000114130819 */ /* 0x004fc40000001215 */
[----:B------:R-:W-:Y:S02]  /*2c20*/  @P0 SHF.R.U32.HI R21, RZ, 0x1, R21 ;  /* 0x00000001ff150819 */ /* 0x000fe40000011615 */
[--C-:B---3--:R-:W-:Y:S02]  /*2c30*/  @P0 SHF.R.U32.HI R27, RZ, 0x1, R17.reuse ;  /* 0x00000001ff1b0819 */ /* 0x108fe40000011611 */
[C---:B------:R-:W-:Y:S02]  /*2c40*/  @P0 SHF.R.U64 R25, R16.reuse, 0x1, R17 ;  /* 0x0000000110190819 */ /* 0x040fe40000001211 */
[CC--:B------:R-:W-:Y:S02]  /*2c50*/  @P0 SHF.L.U32 R22, R16.reuse, R45.reuse, RZ ;  /* 0x0000002d10160219 */ /* 0x0c0fe400000006ff */
[----:B------:R-:W-:Y:S02]  /*2c60*/  @P0 SHF.R.U64 R19, R19, R18, R21 ;  /* 0x0000001213130219 */ /* 0x000fe40000001215 */
[----:B------:R-:W-:-:S02]  /*2c70*/  @P0 SHF.L.U64.HI R23, R16, R45, R17 ;  /* 0x0000002d10170219 */ /* 0x000fc40000010211 */
[-C--:B------:R-:W-:Y:S02]  /*2c80*/  @P0 SHF.R.U32.HI R20, RZ, R18.reuse, R21 ;  /* 0x00000012ff140219 */ /* 0x080fe40000011615 */
[----:B----4-:R-:W-:Y:S02]  /*2c90*/  @P0 SHF.L.U32 R21, R14, R45, RZ ;  /* 0x0000002d0e150219 */ /* 0x010fe400000006ff */
[----:B0-----:R-:W-:Y:S02]  /*2ca0*/  @P0 SHF.R.U64 R40, R25, R18, R27 ;  /* 0x0000001219280219 */ /* 0x001fe4000000121b */
[----:B------:R-:W-:Y:S02]  /*2cb0*/  @P0 LOP3.LUT R16, R22, R19, RZ, 0xfc, !PT ;  /* 0x0000001316100212 */ /* 0x000fe400078efcff */
[----:B------:R-:W-:Y:S02]  /*2cc0*/  @P0 LOP3.LUT R17, R23, R20, RZ, 0xfc, !PT ;  /* 0x0000001417110212 */ /* 0x000fe400078efcff */
[----:B------:R-:W-:-:S02]  /*2cd0*/  @P0 SHF.L.U64.HI R19, R14, R45, R15 ;  /* 0x0000002d0e130219 */ /* 0x000fc4000001020f */
[----:B------:R-:W-:Y:S01]  /*2ce0*/  @P0 LOP3.LUT R14, R21, R40, RZ, 0xfc, !PT ;  /* 0x00000028150e0212 */ /* 0x000fe200078efcff */
[C---:B------:R-:W-:Y:S01]  /*2cf0*/  IMAD.SHL.U32 R21, R16.reuse, 0x4, RZ ;  /* 0x0000000410157824 */ /* 0x040fe200078e00ff */
[----:B------:R-:W-:Y:S02]  /*2d00*/  @P0 SHF.R.U32.HI R18, RZ, R18, R27 ;  /* 0x00000012ff120219 */ /* 0x000fe4000001161b */
[----:B------:R-:W-:Y:S02]  /*2d10*/  SHF.L.U64.HI R25, R16, 0x2, R17 ;  /* 0x0000000210197819 */ /* 0x000fe40000010211 */
[----:B------:R-:W-:Y:S02]  /*2d20*/  @P0 LOP3.LUT R15, R19, R18, RZ, 0xfc, !PT ;  /* 0x00000012130f0212 */ /* 0x000fe400078efcff */
[----:B------:R-:W-:Y:S02]  /*2d30*/  SHF.L.W.U32.HI R17, R17, 0x2, R14 ;  /* 0x0000000211117819 */ /* 0x000fe40000010e0e */
[----:B------:R-:W-:-:S02]  /*2d40*/  IADD3 RZ, P0, PT, RZ, -R21, RZ ;  /* 0x80000015ffff7210 */ /* 0x000fc40007f1e0ff */
[----:B------:R-:W-:Y:S02]  /*2d50*/  LOP3.LUT R16, RZ, R25, RZ, 0x33, !PT ;  /* 0x00000019ff107212 */ /* 0x000fe400078e33ff */
[----:B------:R-:W-:Y:S02]  /*2d60*/  SHF.L.W.U32.HI R14, R14, 0x2, R15 ;  /* 0x000000020e0e7819 */ /* 0x000fe40000010e0f */
[----:B------:R-:W-:Y:S02]  /*2d70*/  LOP3.LUT R18, RZ, R17, RZ, 0x33, !PT ;  /* 0x00000011ff127212 */ /* 0x000fe400078e33ff */
[----:B------:R-:W-:Y:S02]  /*2d80*/  IADD3.X R16, P0, PT, RZ, R16, RZ, P0, !PT ;  /* 0x00000010ff107210 */ /* 0x000fe4000071e4ff */
[----:B------:R-:W-:Y:S02]  /*2d90*/  LOP3.LUT R19, RZ, R14, RZ, 0x33, !PT ;  /* 0x0000000eff137212 */ /* 0x000fe400078e33ff */
[----:B------:R-:W-:-:S02]  /*2da0*/  IADD3.X R18, P1, PT, RZ, R18, RZ, P0, !PT ;  /* 0x00000012ff127210 */ /* 0x000fc4000073e4ff */
[----:B------:R-:W-:-:S03]  /*2db0*/  ISETP.GT.U32.AND P3, PT, R17, -0x1, PT ;  /* 0xffffffff1100780c */ /* 0x000fc60003f64070 */
[----:B------:R-:W-:Y:S01]  /*2dc0*/  IMAD.X R19, RZ, RZ, R19, P1 ;  /* 0x000000ffff137224 */ /* 0x000fe200008e0613 */
[----:B------:R-:W-:-:S04]  /*2dd0*/  ISETP.GT.AND.EX P0, PT, R14, -0x1, PT, P3 ;  /* 0xffffffff0e00780c */ /* 0x000fc80003f04330 */
[----:B------:R-:W-:Y:S02]  /*2de0*/  SEL R19, R14, R19, P0 ;  /* 0x000000130e137207 */ /* 0x000fe40000000000 */
[----:B------:R-:W-:Y:S02]  /*2df0*/  SEL R23, R17, R18, P0 ;  /* 0x0000001211177207 */ /* 0x000fe40000000000 */
[----:B------:R-:W-:Y:S02]  /*2e00*/  ISETP.NE.U32.AND P1, PT, R19, RZ, PT ;  /* 0x000000ff1300720c */ /* 0x000fe40003f25070 */
[----:B------:R-:W-:Y:S02]  /*2e10*/  SEL R22, R25, R16, P0 ;  /* 0x0000001019167207 */ /* 0x000fe40000000000 */
[----:B------:R-:W-:Y:S01]  /*2e20*/  SEL R17, R23, R19, !P1 ;  /* 0x0000001317117207 */ /* 0x000fe20004800000 */
[----:B------:R-:W-:-:S05]  /*2e30*/  @!P0 IMAD.MOV R21, RZ, RZ, -R21 ;  /* 0x000000ffff158224 */ /* 0x000fca00078e0a15 */
[----:B------:R-:W0:Y:S02]  /*2e40*/  FLO.U32 R17, R17 ;  /* 0x0000001100117300 */ /* 0x000e2400000e0000 */
[C---:B0-----:R-:W-:Y:S02]  /*2e50*/  IADD3 R20, PT, PT, -R17.reuse, 0x1f, RZ ;  /* 0x0000001f11147810 */ /* 0x041fe40007ffe1ff */
[----:B------:R-:W-:-:S03]  /*2e60*/  IADD3 R18, PT, PT, -R17, 0x3f, RZ ;  /* 0x0000003f11127810 */ /* 0x000fc60007ffe1ff */
[----:B------:R-:W-:-:S05]  /*2e70*/  @P1 IMAD.MOV R18, RZ, RZ, R20 ;  /* 0x000000ffff121224 */ /* 0x000fca00078e0214 */
[----:B------:R-:W-:-:S13]  /*2e80*/  ISETP.NE.AND P1, PT, R18, RZ, PT ;  /* 0x000000ff1200720c */ /* 0x000fda0003f25270 */
[----:B------:R-:W-:Y:S05]  /*2e90*/  @!P1 BRA `(.L_x_43) ;  /* 0x0000000000289947 */ /* 0x000fea0003800000 */
[C---:B------:R-:W-:Y:S02]  /*2ea0*/  LOP3.LUT R16, R18.reuse, 0x3f, RZ, 0xc0, !PT ;  /* 0x0000003f12107812 */ /* 0x040fe400078ec0ff */
[--C-:B------:R-:W-:Y:S02]  /*2eb0*/  SHF.R.U64 R20, R21, 0x1, R22.reuse ;  /* 0x0000000115147819 */ /* 0x100fe40000001216 */
[----:B------:R-:W-:Y:S02]  /*2ec0*/  SHF.R.U32.HI R22, RZ, 0x1, R22 ;  /* 0x00000001ff167819 */ /* 0x000fe40000011616 */
[----:B------:R-:W-:Y:S02]  /*2ed0*/  LOP3.LUT R17, R18, 0x3f, RZ, 0xc, !PT ;  /* 0x0000003f12117812 */ /* 0x000fe400078e0cff */
[CC--:B------:R-:W-:Y:S02]  /*2ee0*/  SHF.L.U64.HI R40, R23.reuse, R16.reuse, R19 ;  /* 0x0000001017287219 */ /* 0x0c0fe40000010213 */
[----:B------:R-:W-:-:S02]  /*2ef0*/  SHF.L.U32 R19, R23, R16, RZ ;  /* 0x0000001017137219 */ /* 0x000fc400000006ff */
[-CC-:B------:R-:W-:Y:S02]  /*2f00*/  SHF.R.U64 R16, R20, R17.reuse, R22.reuse ;  /* 0x0000001114107219 */ /* 0x180fe40000001216 */
[----:B------:R-:W-:Y:S02]  /*2f10*/  SHF.R.U32.HI R17, RZ, R17, R22 ;  /* 0x00000011ff117219 */ /* 0x000fe40000011616 */
[----:B------:R-:W-:Y:S02]  /*2f20*/  LOP3.LUT R23, R19, R16, RZ, 0xfc, !PT ;  /* 0x0000001013177212 */ /* 0x000fe400078efcff */
[----:B------:R-:W-:-:S07]  /*2f30*/  LOP3.LUT R19, R40, R17, RZ, 0xfc, !PT ;  /* 0x0000001128137212 */ /* 0x000fce00078efcff */
.L_x_43:
[----:B------:R-:W-:Y:S05]  /*2f40*/  BSYNC.RECONVERGENT B3 ;  /* 0x0000000000037941 */ /* 0x000fea0003800200 */
.L_x_42:
[----:B------:R-:W-:-:S04]  /*2f50*/  IMAD.WIDE.U32 R20, R23, 0x2168c235, RZ ;  /* 0x2168c23517147825 */ /* 0x000fc800078e00ff */
[----:B------:R-:W-:Y:S01]  /*2f60*/  IMAD.MOV.U32 R16, RZ, RZ, R21 ;  /* 0x000000ffff107224 */ /* 0x000fe200078e0015 */
[----:B------:R-:W-:Y:S01]  /*2f70*/  IADD3 RZ, P1, PT, R20, R20, RZ ;  /* 0x0000001414ff7210 */ /* 0x000fe20007f3e0ff */
[----:B------:R-:W-:Y:S02]  /*2f80*/  IMAD.MOV.U32 R17, RZ, RZ, RZ ;  /* 0x000000ffff117224 */ /* 0x000fe400078e00ff */
[----:B------:R-:W-:-:S04]  /*2f90*/  IMAD.HI.U32 R21, R19, -0x36f0255e, RZ ;  /* 0xc90fdaa213157827 */ /* 0x000fc800078e00ff */
[----:B------:R-:W-:-:S04]  /*2fa0*/  IMAD.WIDE.U32 R16, R23, -0x36f0255e, R16 ;  /* 0xc90fdaa217107825 */ /* 0x000fc800078e0010 */
[C---:B------:R-:W-:Y:S02]  /*2fb0*/  IMAD R23, R19.reuse, -0x36f0255e, RZ ;  /* 0xc90fdaa213177824 */ /* 0x040fe400078e02ff */
[----:B------:R-:W-:-:S04]  /*2fc0*/  IMAD.WIDE.U32 R16, P3, R19, 0x2168c235, R16 ;  /* 0x2168c23513107825 */ /* 0x000fc80007860010 */
[----:B------:R-:W-:Y:S01]  /*2fd0*/  IMAD.X R19, RZ, RZ, R21, P3 ;  /* 0x000000ffff137224 */ /* 0x000fe200018e0615 */
[----:B------:R-:W-:Y:S02]  /*2fe0*/  IADD3 R17, P3, PT, R23, R17, RZ ;  /* 0x0000001117117210 */ /* 0x000fe40007f7e0ff */
[----:B------:R-:W-:Y:S02]  /*2ff0*/  IADD3.X RZ, P1, PT, R16, R16, RZ, P1, !PT ;  /* 0x0000001010ff7210 */ /* 0x000fe40000f3e4ff */
[C---:B------:R-:W-:Y:S01]  /*3000*/  ISETP.GT.U32.AND P4, PT, R17.reuse, RZ, PT ;  /* 0x000000ff1100720c */ /* 0x040fe20003f84070 */
[----:B------:R-:W-:Y:S01]  /*3010*/  IMAD.X R19, RZ, RZ, R19, P3 ;  /* 0x000000ffff137224 */ /* 0x000fe200018e0613 */
[----:B------:R-:W-:-:S04]  /*3020*/  IADD3.X R16, P3, PT, R17, R17, RZ, P1, !PT ;  /* 0x0000001111107210 */ /* 0x000fc80000f7e4ff */
[C---:B------:R-:W-:Y:S01]  /*3030*/  ISETP.GT.AND.EX P1, PT, R19.reuse, RZ, PT, P4 ;  /* 0x000000ff1300720c */ /* 0x040fe20003f24340 */
[----:B------:R-:W-:-:S03]  /*3040*/  IMAD.X R20, R19, 0x1, R19, P3 ;  /* 0x0000000113147824 */ /* 0x000fc600018e0613 */
[----:B------:R-:W-:Y:S02]  /*3050*/  SEL R17, R16, R17, P1 ;  /* 0x0000001110117207 */ /* 0x000fe40000800000 */
[----:B------:R-:W-:Y:S02]  /*3060*/  SEL R20, R20, R19, P1 ;  /* 0x0000001314147207 */ /* 0x000fe40000800000 */
[----:B------:R-:W-:Y:S02]  /*3070*/  IADD3 R17, P3, PT, R17, 0x1, RZ ;  /* 0x0000000111117810 */ /* 0x000fe40007f7e0ff */
[----:B------:R-:W-:Y:S02]  /*3080*/  SEL R19, RZ, 0xffffffff, !P1 ;  /* 0xffffffffff137807 */ /* 0x000fe40004800000 */
[----:B------:R-:W-:Y:S01]  /*3090*/  LOP3.LUT P1, R16, R24, 0x80000000, RZ, 0xc0, !PT ;  /* 0x8000000018107812 */ /* 0x000fe2000782c0ff */
[----:B------:R-:W-:Y:S02]  /*30a0*/  IMAD.X R20, RZ, RZ, R20, P3 ;  /* 0x000000ffff147224 */ /* 0x000fe400018e0614 */
[----:B------:R-:W-:Y:S01]  /*30b0*/  IMAD.IADD R18, R19, 0x1, -R18 ;  /* 0x0000000113127824 */ /* 0x000fe200078e0a12 */
[----:B------:R-:W-:-:S02]  /*30c0*/  SHF.R.U32.HI R19, RZ, 0x1e, R15 ;  /* 0x0000001eff137819 */ /* 0x000fc4000001160f */
[----:B------:R-:W-:Y:S01]  /*30d0*/  SHF.R.U64 R17, R17, 0xa, R20 ;  /* 0x0000000a11117819 */ /* 0x000fe20000001214 */
[----:B------:R-:W-:Y:S01]  /*30e0*/  IMAD.SHL.U32 R15, R18, 0x100000, RZ ;  /* 0x00100000120f7824 */ /* 0x000fe200078e00ff */
[----:B------:R-:W-:Y:S02]  /*30f0*/  LEA.HI R14, R14, R19, RZ, 0x1 ;  /* 0x000000130e0e7211 */ /* 0x000fe400078f08ff */
[----:B------:R-:W-:Y:S02]  /*3100*/  IADD3 R17, P3, PT, R17, 0x1, RZ ;  /* 0x0000000111117810 */ /* 0x000fe40007f7e0ff */
[----:B------:R-:W-:Y:S01]  /*3110*/  @!P0 LOP3.LUT R16, R16, 0x80000000, RZ, 0x3c, !PT ;  /* 0x8000000010108812 */ /* 0x000fe200078e3cff */
[----:B------:R-:W-:Y:S01]  /*3120*/  @P1 IMAD.MOV R14, RZ, RZ, -R14 ;  /* 0x000000ffff0e1224 */ /* 0x000fe200078e0a0e */
[----:B------:R-:W-:-:S04]  /*3130*/  LEA.HI.X R20, R20, RZ, RZ, 0x16, P3 ;  /* 0x000000ff14147211 */ /* 0x000fc800018fb4ff */
[--C-:B------:R-:W-:Y:S02]  /*3140*/  SHF.R.U64 R17, R17, 0x1, R20.reuse ;  /* 0x0000000111117819 */ /* 0x100fe40000001214 */
[----:B------:R-:W-:Y:S02]  /*3150*/  SHF.R.U32.HI R18, RZ, 0x1, R20 ;  /* 0x00000001ff127819 */ /* 0x000fe40000011614 */
[----:B------:R-:W-:-:S04]  /*3160*/  IADD3 R21, P3, P4, RZ, RZ, R17 ;  /* 0x000000ffff157210 */ /* 0x000fc80007c7e011 */
[----:B------:R-:W-:-:S04]  /*3170*/  IADD3.X R15, PT, PT, R15, 0x3fe00000, R18, P3, P4 ;  /* 0x3fe000000f0f7810 */ /* 0x000fc80001fe8412 */
[----:B------:R-:W-:-:S07]  /*3180*/  LOP3.LUT R24, R15, R16, RZ, 0xfc, !PT ;  /* 0x000000100f187212 */ /* 0x000fce00078efcff */
.L_x_37:
[----:B------:R-:W-:Y:S02]  /*3190*/  IMAD.MOV.U32 R27, RZ, RZ, 0x0 ;  /* 0x00000000ff1b7424 */ /* 0x000fe400078e00ff */
[----:B------:R-:W-:Y:S02]  /*31a0*/  IMAD.MOV.U32 R44, RZ, RZ, R14 ;  /* 0x000000ffff2c7224 */ /* 0x000fe400078e000e */
[----:B------:R-:W-:Y:S02]  /*31b0*/  IMAD.MOV.U32 R14, RZ, RZ, R21 ;  /* 0x000000ffff0e7224 */ /* 0x000fe400078e0015 */
[----:B------:R-:W-:Y:S01]  /*31c0*/  IMAD.MOV.U32 R15, RZ, RZ, R24 ;  /* 0x000000ffff0f7224 */ /* 0x000fe200078e0018 */
[----:B------:R-:W-:Y:S06]  /*31d0*/  RET.REL.NODEC R26 `(_Z15kernel_problem3iiP4BodyS0_Ph) ;  /* 0xffffffcc1a887950 */ /* 0x000fec0003c3ffff */
.L_x_44:
        /* <DEDUP_REMOVED lines=10> */
.L_x_119:


//--------------------- .text._Z15kernel_problem2iiP4BodyS0_PhP14DevDistroyCkpti --------------------------
	.section	.text._Z15kernel_problem2iiP4BodyS0_PhP14DevDistroyCkpti,"ax",@progbits
	.align	128
        .global         _Z15kernel_problem2iiP4BodyS0_PhP14DevDistroyCkpti
        .type           _Z15kernel_problem2iiP4BodyS0_PhP14DevDistroyCkpti,@function
        .size           _Z15kernel_problem2iiP4BodyS0_PhP14DevDistroyCkpti,(.L_x_122 - _Z15kernel_problem2iiP4BodyS0_PhP14DevDistroyCkpti)
        .other          _Z15kernel_problem2iiP4BodyS0_PhP14DevDistroyCkpti,@"STO_CUDA_ENTRY STV_DEFAULT"
_Z15kernel_problem2iiP4BodyS0_PhP14DevDistroyCkpti:
.text._Z15kernel_problem2iiP4BodyS0_PhP14DevDistroyCkpti:
[----:B------:R-:W0:Y:S08]  /*0000*/  LDC R1, c[0x0][0x37c] ;  /* 0x0000df00ff017b82 */ /* 0x000e300000000800 */
[----:B------:R-:W1:Y:S01]  /*0010*/  LDC.64 R2, c[0x0][0x398] ;  /* 0x0000e600ff027b82 */ /* 0x000e620000000a00 */
[----:B------:R-:W1:Y:S01]  /*0020*/  LDCU.64 UR10, c[0x0][0x358] ;  /* 0x00006b00ff0a77ac */ /* 0x000e620008000a00 */
[----:B0-----:R-:W-:Y:S01]  /*0030*/  VIADD R1, R1, 0xffffffd8 ;  /* 0xffffffd801017836 */ /* 0x001fe20000000000 */
[----:B-1----:R-:W2:Y:S02]  /*0040*/  LDG.E R2, desc[UR10][R2.64] ;  /* 0x0000000a02027981 */ /* 0x002ea4000c1e1900 */
[----:B--2---:R-:W-:-:S13]  /*0050*/  ISETP.NE.AND P0, PT, R2, -0x2, PT ;  /* 0xfffffffe0200780c */ /* 0x004fda0003f05270 */
[----:B------:R-:W-:Y:S05]  /*0060*/  @P0 EXIT ;  /* 0x000000000000094d */ /* 0x000fea0003800000 */
[----:B------:R-:W0:Y:S01]  /*0070*/  S2R R0, SR_TID.X ;  /* 0x0000000000007919 */ /* 0x000e220000002100 */
[----:B------:R-:W1:Y:S01]  /*0080*/  S2UR UR6, SR_CTAID.X ;  /* 0x00000000000679c3 */ /* 0x000e620000002500 */
[----:B------:R-:W1:Y:S01]  /*0090*/  LDCU UR12, c[0x0][0x360] ;  /* 0x00006c00ff0c77ac */ /* 0x000e620008000800 */
[----:B------:R-:W-:Y:S01]  /*00a0*/  BSSY.RECONVERGENT B0, `(.L_x_45) ;  /* 0x00000c9000007945 */ /* 0x000fe20003800200 */
[----:B------:R-:W2:Y:S01]  /*00b0*/  LDCU UR4, c[0x0][0x384] ;  /* 0x00007080ff0477ac */ /* 0x000ea20008000800 */
[----:B-1----:R-:W-:-:S06]  /*00c0*/  UIMAD UR6, UR6, UR12, URZ ;  /* 0x0000000c060672a4 */ /* 0x002fcc000f8e02ff */
[----:B0-----:R-:W-:-:S05]  /*00d0*/  VIADD R4, R0, UR6 ;  /* 0x0000000600047c36 */ /* 0x001fca0008000000 */
[----:B--2---:R-:W-:-:S13]  /*00e0*/  ISETP.GE.AND P0, PT, R4, UR4, PT ;  /* 0x0000000404007c0c */ /* 0x004fda000bf06270 */
[----:B------:R-:W-:Y:S05]  /*00f0*/  @P0 BRA `(.L_x_46) ;  /* 0x0000000c000c0947 */ /* 0x000fea0003800000 */
[----:B------:R-:W0:Y:S01]  /*0100*/  LDC.64 R2, c[0x0][0x388] ;  /* 0x0000e200ff027b82 */ /* 0x000e220000000a00 */
[----:B------:R-:W1:Y:S01]  /*0110*/  LDCU UR7, c[0x0][0x3a8] ;  /* 0x00007500ff0777ac */ /* 0x000e620008000800 */
[----:B0-----:R-:W-:-:S05]  /*0120*/  IMAD.WIDE R2, R4, 0x40, R2 ;  /* 0x0000004004027825 */ /* 0x001fca00078e0202 */
[----:B------:R0:W5:Y:S04]  /*0130*/  LDG.E.64 R38, desc[UR10][R2.64] ;  /* 0x0000000a02267981 */ /* 0x000168000c1e1b00 */
[----:B------:R0:W5:Y:S04]  /*0140*/  LDG.E.64 R36, desc[UR10][R2.64+0x8] ;  /* 0x0000080a02247981 */ /* 0x000168000c1e1b00 */
[----:B------:R0:W5:Y:S01]  /*0150*/  LDG.E.64 R34, desc[UR10][R2.64+0x10] ;  /* 0x0000100a02227981 */ /* 0x000162000c1e1b00 */
[----:B-1----:R-:W-:-:S09]  /*0160*/  UISETP.GE.AND UP0, UPT, UR7, 0x1, UPT ;  /* 0x000000010700788c */ /* 0x002fd2000bf06270 */
[----:B0-----:R-:W-:Y:S05]  /*0170*/  BRA.U !UP0, `(.L_x_46) ;  /* 0x0000000908ec7547 */ /* 0x001fea000b800000 */
[----:B------:R-:W0:Y:S01]  /*0180*/  LDCU UR4, c[0x0][0x380] ;  /* 0x00007000ff0477ac */ /* 0x000e220008000800 */
[----:B------:R-:W-:Y:S01]  /*0190*/  UISETP.NE.AND UP0, UPT, UR7, 0x1, UPT ;  /* 0x000000010700788c */ /* 0x000fe2000bf05270 */
[----:B------:R-:W-:Y:S01]  /*01a0*/  UMOV UR5, URZ ;  /* 0x000000ff00057c82 */ /* 0x000fe20008000000 */
[----:B0-----:R-:W-:-:S09]  /*01b0*/  UIMAD UR4, UR4, 0x3c, URZ ;  /* 0x0000003c040478a4 */ /* 0x001fd2000f8e02ff */
[----:B------:R-:W0:Y:S01]  /*01c0*/  I2F.F64 R6, UR4 ;  /* 0x0000000400067d12 */ /* 0x000e220008201c00 */
[----:B------:R-:W-:Y:S01]  /*01d0*/  UMOV UR4, URZ ;  /* 0x000000ff00047c82 */ /* 0x000fe20008000000 */
[----:B0-----:R-:W-:-:S08]  /*01e0*/  DMUL R6, R6, 1000000 ;  /* 0x412e848006067828 */ /* 0x001fd00000000000 */
[----:B------:R-:W-:Y:S01]  /*01f0*/  DMUL R6, R6, R6 ;  /* 0x0000000606067228 */ /* 0x000fe20000000000 */
[----:B------:R-:W-:Y:S10]  /*0200*/  BRA.U !UP0, `(.L_x_47) ;  /* 0x0000000508d47547 */ /* 0x000ff4000b800000 */
[----:B------:R-:W0:Y:S01]  /*0210*/  LDCU.64 UR8, c[0x0][0x3a0] ;  /* 0x00007400ff0877ac */ /* 0x000e220008000a00 */
[----:B------:R-:W-:Y:S02]  /*0220*/  ULOP3.LUT UR4, UR7, 0x7ffffffe, URZ, 0xc0, !UPT ;  /* 0x7ffffffe07047892 */ /* 0x000fe4000f8ec0ff */
[----:B0-----:R-:W-:Y:S02]  /*0230*/  UIADD3 UR5, UP0, UPT, UR8, 0x18, URZ ;  /* 0x0000001808057890 */ /* 0x001fe4000ff1e0ff */
[----:B------:R-:W-:Y:S02]  /*0240*/  UIADD3 UR8, UPT, UPT, -UR4, URZ, URZ ;  /* 0x000000ff04087290 */ /* 0x000fe4000fffe1ff */
[----:B------:R-:W-:Y:S02]  /*0250*/  UIADD3.X UR7, UPT, UPT, URZ, UR9, URZ, UP0, !UPT ;  /* 0x00000009ff077290 */ /* 0x000fe400087fe4ff */
[----:B------:R-:W-:-:S04]  /*0260*/  IMAD.U32 R8, RZ, RZ, UR5 ;  /* 0x00000005ff087e24 */ /* 0x000fc8000f8e00ff */
[----:B------:R-:W-:-:S07]  /*0270*/  IMAD.U32 R9, RZ, RZ, UR7 ;  /* 0x00000007ff097e24 */ /* 0x000fce000f8e00ff */
.L_x_50:
[----:B--2---:R-:W2:Y:S02]  /*0280*/  LDG.E R5, desc[UR10][R8.64+-0x14] ;  /* 0xffffec0a08057981 */ /* 0x004ea4000c1e1900 */
[----:B--2---:R-:W-:-:S13]  /*0290*/  ISETP.GT.AND P0, PT, R5, RZ, PT ;  /* 0x000000ff0500720c */ /* 0x004fda0003f04270 */
[----:B0-----:R-:W-:Y:S05]  /*02a0*/  @P0 BRA `(.L_x_48) ;  /* 0x0000000000c40947 */ /* 0x001fea0003800000 */
[----:B------:R-:W2:Y:S01]  /*02b0*/  LDG.E R5, desc[UR10][R8.64+-0x18] ;  /* 0xffffe80a08057981 */ /* 0x000ea2000c1e1900 */
[----:B------:R-:W2:Y:S08]  /*02c0*/  LDC.64 R14, c[0x0][0x388] ;  /* 0x0000e200ff0e7b82 */ /* 0x000eb00000000a00 */
[----:B------:R-:W0:Y:S02]  /*02d0*/  LDC.64 R10, c[0x0][0x388] ;  /* 0x0000e200ff0a7b82 */ /* 0x000e240000000a00 */
[----:B0-----:R-:W3:Y:S04]  /*02e0*/  LDG.E.64 R18, desc[UR10][R10.64+0x8] ;  /* 0x0000080a0a127981 */ /* 0x001ee8000c1e1b00 */
[----:B------:R-:W4:Y:S04]  /*02f0*/  LDG.E.64 R12, desc[UR10][R10.64] ;  /* 0x0000000a0a0c7981 */ /* 0x000f28000c1e1b00 */
[----:B------:R-:W4:Y:S01]  /*0300*/  LDG.E.64 R22, desc[UR10][R10.64+0x10] ;  /* 0x0000100a0a167981 */ /* 0x000f22000c1e1b00 */
[----:B--2---:R-:W-:-:S05]  /*0310*/  IMAD.WIDE R14, R5, 0x40, R14 ;  /* 0x00000040050e7825 */ /* 0x004fca00078e020e */
[----:B------:R-:W3:Y:S04]  /*0320*/  LDG.E.64 R20, desc[UR10][R14.64+0x8] ;  /* 0x0000080a0e147981 */ /* 0x000ee8000c1e1b00 */
[----:B------:R-:W4:Y:S04]  /*0330*/  LDG.E.64 R16, desc[UR10][R14.64] ;  /* 0x0000000a0e107981 */ /* 0x000f28000c1e1b00 */
[----:B------:R-:W2:Y:S01]  /*0340*/  LDG.E.64 R24, desc[UR10][R14.64+0x10] ;  /* 0x0000100a0e187981 */ /* 0x000ea2000c1e1b00 */
[----:B---3--:R-:W-:Y:S02]  /*0350*/  DADD R18, R18, -R20 ;  /* 0x0000000012127229 */ /* 0x008fe40000000814 */
[----:B----4-:R-:W-:-:S06]  /*0360*/  DADD R12, R12, -R16 ;  /* 0x000000000c0c7229 */ /* 0x010fcc0000000810 */
[----:B------:R-:W-:Y:S02]  /*0370*/  DMUL R18, R18, R18 ;  /* 0x0000001212127228 */ /* 0x000fe40000000000 */
[----:B--2---:R-:W-:-:S06]  /*0380*/  DADD R22, R22, -R24 ;  /* 0x0000000016167229 */ /* 0x004fcc0000000818 */
[----:B------:R-:W-:-:S08]  /*0390*/  DFMA R18, R12, R12, R18 ;  /* 0x0000000c0c12722b */ /* 0x000fd00000000012 */
[----:B------:R-:W-:-:S08]  /*03a0*/  DFMA R18, R22, R22, R18 ;  /* 0x000000161612722b */ /* 0x000fd00000000012 */
[----:B------:R-:W-:-:S14]  /*03b0*/  DSETP.GEU.AND P0, PT, R18, R6, PT ;  /* 0x000000061200722a */ /* 0x000fdc0003f0e000 */
[----:B------:R-:W-:Y:S05]  /*03c0*/  @P0 BRA `(.L_x_48) ;  /* 0x00000000007c0947 */ /* 0x000fea0003800000 */
[----:B------:R-:W2:Y:S01]  /*03d0*/  LDG.E.64 R10, desc[UR10][R8.64+-0x10] ;  /* 0xfffff00a080a7981 */ /* 0x000ea2000c1e1b00 */
[----:B------:R-:W0:Y:S01]  /*03e0*/  LDC R23, c[0x0][0x380] ;  /* 0x0000e000ff177b82 */ /* 0x000e220000000800 */
[----:B------:R-:W-:Y:S02]  /*03f0*/  ISETP.NE.AND P0, PT, R5, R4, PT ;  /* 0x000000040500720c */ /* 0x000fe40003f05270 */
[----:B------:R-:W-:Y:S01]  /*0400*/  CS2R R12, SRZ ;  /* 0x00000000000c7805 */ /* 0x000fe2000001ff00 */
[----:B0-----:R0:W-:Y:S10]  /*0410*/  STG.E desc[UR10][R8.64+-0x14], R23 ;  /* 0xffffec1708007986 */ /* 0x0011f4000c10190a */
[----:B------:R-:W3:Y:S04]  /*0420*/  @P0 LDG.E.64 R12, desc[UR10][R2.64+0x30] ;  /* 0x0000300a020c0981 */ /* 0x000ee8000c1e1b00 */
[----:B------:R-:W4:Y:S01]  /*0430*/  LDG.E.64 R14, desc[UR10][R2.64+0x38] ;  /* 0x0000380a020e7981 */ /* 0x000f22000c1e1b00 */
[----:B--2---:R-:W-:-:S03]  /*0440*/  IMAD.WIDE R16, R4, 0x40, R10 ;  /* 0x0000004004107825 */ /* 0x004fc600078e020a */
[----:B------:R-:W2:Y:S04]  /*0450*/  LDG.E.64 R10, desc[UR10][R2.64+0x18] ;  /* 0x0000180a020a7981 */ /* 0x000ea8000c1e1b00 */
[----:B-----5:R1:W-:Y:S04]  /*0460*/  ST.E.64 desc[UR10][R16.64], R38 ;  /* 0x0000002610007985 */ /* 0x0203e8000c101b0a */
[----:B------:R-:W3:Y:S02]  /*0470*/  LDG.E.64 R18, desc[UR10][R8.64+-0x10] ;  /* 0xfffff00a08127981 */ /* 0x000ee4000c1e1b00 */
[----:B---3--:R-:W-:-:S05]  /*0480*/  IMAD.WIDE R18, R4, 0x40, R18 ;  /* 0x0000004004127825 */ /* 0x008fca00078e0212 */
[----:B------:R3:W-:Y:S04]  /*0490*/  ST.E.64 desc[UR10][R18.64], R38 ;  /* 0x0000002612007985 */ /* 0x0007e8000c101b0a */
[----:B------:R-:W4:Y:S02]  /*04a0*/  LDG.E.64 R20, desc[UR10][R8.64+-0x10] ;  /* 0xfffff00a08147981 */ /* 0x000f24000c1e1b00 */
[----:B----4-:R-:W-:-:S05]  /*04b0*/  IMAD.WIDE R20, R4, 0x40, R20 ;  /* 0x0000004004147825 */ /* 0x010fca00078e0214 */
[----:B------:R4:W-:Y:S04]  /*04c0*/  ST.E.64 desc[UR10][R20.64], R38 ;  /* 0x0000002614007985 */ /* 0x0009e8000c101b0a */
[----:B0-----:R-:W2:Y:S02]  /*04d0*/  LDG.E.64 R22, desc[UR10][R8.64+-0x10] ;  /* 0xfffff00a08167981 */ /* 0x001ea4000c1e1b00 */
[----:B--2---:R-:W-:-:S05]  /*04e0*/  IMAD.WIDE R22, R4, 0x40, R22 ;  /* 0x0000004004167825 */ /* 0x004fca00078e0216 */
[----:B------:R0:W-:Y:S04]  /*04f0*/  ST.E.64 desc[UR10][R22.64+0x18], R10 ;  /* 0x0000180a16007985 */ /* 0x0001e8000c101b0a */
[----:B------:R-:W2:Y:S02]  /*0500*/  LDG.E.64 R24, desc[UR10][R8.64+-0x10] ;  /* 0xfffff00a08187981 */ /* 0x000ea4000c1e1b00 */
[----:B--2---:R-:W-:-:S05]  /*0510*/  IMAD.WIDE R24, R4, 0x40, R24 ;  /* 0x0000004004187825 */ /* 0x004fca00078e0218 */
[----:B------:R0:W-:Y:S04]  /*0520*/  ST.E.64 desc[UR10][R24.64+0x18], R10 ;  /* 0x0000180a18007985 */ /* 0x0001e8000c101b0a */
[----:B-1----:R-:W2:Y:S02]  /*0530*/  LDG.E.64 R16, desc[UR10][R8.64+-0x10] ;  /* 0xfffff00a08107981 */ /* 0x002ea4000c1e1b00 */
[----:B--2---:R-:W-:-:S05]  /*0540*/  IMAD.WIDE R16, R4, 0x40, R16 ;  /* 0x0000004004107825 */ /* 0x004fca00078e0210 */
[----:B------:R0:W-:Y:S04]  /*0550*/  ST.E.64 desc[UR10][R16.64+0x18], R10 ;  /* 0x0000180a10007985 */ /* 0x0001e8000c101b0a */
[----:B---3--:R-:W2:Y:S02]  /*0560*/  LDG.E.64 R18, desc[UR10][R8.64+-0x10] ;  /* 0xfffff00a08127981 */ /* 0x008ea4000c1e1b00 */
[----:B--2---:R-:W-:-:S05]  /*0570*/  IMAD.WIDE R18, R4, 0x40, R18 ;  /* 0x0000004004127825 */ /* 0x004fca00078e0212 */
[----:B------:R0:W-:Y:S04]  /*0580*/  ST.E.64 desc[UR10][R18.64+0x30], R12 ;  /* 0x0000300c12007985 */ /* 0x0001e8000c101b0a */
[----:B----4-:R-:W2:Y:S02]  /*0590*/  LDG.E.64 R20, desc[UR10][R8.64+-0x10] ;  /* 0xfffff00a08147981 */ /* 0x010ea4000c1e1b00 */
[----:B--2---:R-:W-:-:S05]  /*05a0*/  IMAD.WIDE R20, R4, 0x40, R20 ;  /* 0x0000004004147825 */ /* 0x004fca00078e0214 */
[----:B------:R0:W-:Y:S02]  /*05b0*/  ST.E.64 desc[UR10][R20.64+0x38], R14 ;  /* 0x0000380e14007985 */ /* 0x0001e4000c101b0a */
.L_x_48:
[----:B------:R-:W2:Y:S01]  /*05c0*/  LDG.E R5, desc[UR10][R8.64+-0x4] ;  /* 0xfffffc0a08057981 */ /* 0x000ea2000c1e1900 */
[----:B------:R-:W-:-:S04]  /*05d0*/  UIADD3 UR8, UPT, UPT, UR8, 0x2, URZ ;  /* 0x0000000208087890 */ /* 0x000fc8000fffe0ff */
[----:B------:R-:W-:Y:S01]  /*05e0*/  UISETP.NE.AND UP0, UPT, UR8, URZ, UPT ;  /* 0x000000ff0800728c */ /* 0x000fe2000bf05270 */
[----:B--2---:R-:W-:-:S13]  /*05f0*/  ISETP.GT.AND P0, PT, R5, RZ, PT ;  /* 0x000000ff0500720c */ /* 0x004fda0003f04270 */
[----:B------:R-:W-:Y:S05]  /*0600*/  @P0 BRA `(.L_x_49) ;  /* 0x0000000000c40947 */ /* 0x000fea0003800000 */
[----:B------:R-:W2:Y:S01]  /*0610*/  LDG.E R5, desc[UR10][R8.64+-0x8] ;  /* 0xfffff80a08057981 */ /* 0x000ea2000c1e1900 */
[----:B0-----:R-:W2:Y:S08]  /*0620*/  LDC.64 R12, c[0x0][0x388] ;  /* 0x0000e200ff0c7b82 */ /* 0x001eb00000000a00 */
        /* <DEDUP_REMOVED lines=35> */
[----:B------:R-:W3:Y:S02]  /*0860*/  LDG.E.64 R24, desc[UR10][R8.64] ;  /* 0x0000000a08187981 */ /* 0x000ee4000c1e1b00 */
[----:B---3--:R-:W-:-:S05]  /*0870*/  IMAD.WIDE R24, R4, 0x40, R24 ;  /* 0x0000004004187825 */ /* 0x008fca00078e0218 */
[----:B------:R2:W-:Y:S04]  /*0880*/  ST.E.64 desc[UR10][R24.64+0x18], R10 ;  /* 0x0000180a18007985 */ /* 0x0005e8000c101b0a */
[----:B-1----:R-:W3:Y:S02]  /*0890*/  LDG.E.64 R16, desc[UR10][R8.64] ;  /* 0x0000000a08107981 */ /* 0x002ee4000c1e1b00 */
[----:B---3--:R-:W-:-:S05]  /*08a0*/  IMAD.WIDE R16, R4, 0x40, R16 ;  /* 0x0000004004107825 */ /* 0x008fca00078e0210 */
[----:B------:R2:W-:Y:S04]  /*08b0*/  ST.E.64 desc[UR10][R16.64+0x18], R10 ;  /* 0x0000180a10007985 */ /* 0x0005e8000c101b0a */
[----:B------:R-:W3:Y:S02]  /*08c0*/  LDG.E.64 R18, desc[UR10][R8.64] ;  /* 0x0000000a08127981 */ /* 0x000ee4000c1e1b00 */
[----:B---3--:R-:W-:-:S05]  /*08d0*/  IMAD.WIDE R18, R4, 0x40, R18 ;  /* 0x0000004004127825 */ /* 0x008fca00078e0212 */
[----:B------:R2:W-:Y:S04]  /*08e0*/  ST.E.64 desc[UR10][R18.64+0x30], R12 ;  /* 0x0000300c12007985 */ /* 0x0005e8000c101b0a */
[----:B----4-:R-:W3:Y:S02]  /*08f0*/  LDG.E.64 R20, desc[UR10][R8.64] ;  /* 0x0000000a08147981 */ /* 0x010ee4000c1e1b00 */
[----:B---3--:R-:W-:-:S05]  /*0900*/  IMAD.WIDE R20, R4, 0x40, R20 ;  /* 0x0000004004147825 */ /* 0x008fca00078e0214 */
[----:B------:R2:W-:Y:S02]  /*0910*/  ST.E.64 desc[UR10][R20.64+0x38], R14 ;  /* 0x0000380e14007985 */ /* 0x0005e4000c101b0a */
.L_x_49:
[----:B------:R-:W-:-:S05]  /*0920*/  IADD3 R8, P0, PT, R8, 0x20, RZ ;  /* 0x0000002008087810 */ /* 0x000fca0007f1e0ff */
[----:B------:R-:W-:Y:S01]  /*0930*/  IMAD.X R9, RZ, RZ, R9, P0 ;  /* 0x000000ffff097224 */ /* 0x000fe200000e0609 */
[----:B------:R-:W-:Y:S07]  /*0940*/  BRA.U UP0, `(.L_x_50) ;  /* 0xfffffff9004c7547 */ /* 0x000fee000b83ffff */
[----:B------:R-:W-:-:S05]  /*0950*/  UMOV UR5, URZ ;  /* 0x000000ff00057c82 */ /* 0x000fca0008000000 */
.L_x_47:
[----:B------:R-:W1:Y:S02]  /*0960*/  LDCU UR7, c[0x0][0x3a8] ;  /* 0x00007500ff0777ac */ /* 0x000e640008000800 */
[----:B-1----:R-:W-:-:S04]  /*0970*/  ULOP3.LUT UR7, UR7, 0x1, URZ, 0xc0, !UPT ;  /* 0x0000000107077892 */ /* 0x002fc8000f8ec0ff */
[----:B------:R-:W-:-:S09]  /*0980*/  UISETP.NE.U32.AND UP0, UPT, UR7, 0x1, UPT ;  /* 0x000000010700788c */ /* 0x000fd2000bf05070 */
[----:B------:R-:W-:Y:S05]  /*0990*/  BRA.U UP0, `(.L_x_46) ;  /* 0x0000000100e47547 */ /* 0x000fea000b800000 */
[----:B------:R-:W1:Y:S02]  /*09a0*/  LDCU.64 UR8, c[0x0][0x3a0] ;  /* 0x00007400ff0877ac */ /* 0x000e640008000a00 */
[----:B-1----:R-:W-:-:S04]  /*09b0*/  ULEA UR7, UP0, UR4, UR8, 0x4 ;  /* 0x0000000804077291 */ /* 0x002fc8000f8020ff */
[----:B------:R-:W-:Y:S02]  /*09c0*/  ULEA.HI.X UR4, UR4, UR9, UR5, 0x4, UP0 ;  /* 0x0000000904047291 */ /* 0x000fe400080f2405 */
[----:B------:R-:W-:-:S04]  /*09d0*/  IMAD.U32 R8, RZ, RZ, UR7 ;  /* 0x00000007ff087e24 */ /* 0x000fc8000f8e00ff */
[----:B------:R-:W-:-:S05]  /*09e0*/  IMAD.U32 R9, RZ, RZ, UR4 ;  /* 0x00000004ff097e24 */ /* 0x000fca000f8e00ff */
[----:B------:R-:W3:Y:S02]  /*09f0*/  LDG.E R5, desc[UR10][R8.64+0x4] ;  /* 0x0000040a08057981 */ /* 0x000ee4000c1e1900 */
[----:B---3--:R-:W-:-:S13]  /*0a00*/  ISETP.GT.AND P0, PT, R5, RZ, PT ;  /* 0x000000ff0500720c */ /* 0x008fda0003f04270 */
[----:B------:R-:W-:Y:S05]  /*0a10*/  @P0 BRA `(.L_x_46) ;  /* 0x0000000000c40947 */ /* 0x000fea0003800000 */
[----:B------:R-:W3:Y:S01]  /*0a20*/  LDG.E R5, desc[UR10][R8.64] ;  /* 0x0000000a08057981 */ /* 0x000ee2000c1e1900 */
[----:B0-2---:R-:W3:Y:S08]  /*0a30*/  LDC.64 R12, c[0x0][0x388] ;  /* 0x0000e200ff0c7b82 */ /* 0x005ef00000000a00 */
[----:B------:R-:W0:Y:S02]  /*0a40*/  LDC.64 R24, c[0x0][0x388] ;  /* 0x0000e200ff187b82 */ /* 0x000e240000000a00 */
[----:B0-----:R-:W2:Y:S04]  /*0a50*/  LDG.E.64 R16, desc[UR10][R24.64+0x8] ;  /* 0x0000080a18107981 */ /* 0x001ea8000c1e1b00 */
[----:B------:R-:W4:Y:S04]  /*0a60*/  LDG.E.64 R10, desc[UR10][R24.64] ;  /* 0x0000000a180a7981 */ /* 0x000f28000c1e1b00 */
[----:B------:R-:W4:Y:S01]  /*0a70*/  LDG.E.64 R20, desc[UR10][R24.64+0x10] ;  /* 0x0000100a18147981 */ /* 0x000f22000c1e1b00 */
[----:B---3--:R-:W-:-:S05]  /*0a80*/  IMAD.WIDE R12, R5, 0x40, R12 ;  /* 0x00000040050c7825 */ /* 0x008fca00078e020c */
[----:B------:R-:W2:Y:S04]  /*0a90*/  LDG.E.64 R18, desc[UR10][R12.64+0x8] ;  /* 0x0000080a0c127981 */ /* 0x000ea8000c1e1b00 */
[----:B------:R-:W4:Y:S04]  /*0aa0*/  LDG.E.64 R14, desc[UR10][R12.64] ;  /* 0x0000000a0c0e7981 */ /* 0x000f28000c1e1b00 */
[----:B------:R-:W3:Y:S01]  /*0ab0*/  LDG.E.64 R22, desc[UR10][R12.64+0x10] ;  /* 0x0000100a0c167981 */ /* 0x000ee2000c1e1b00 */
[----:B--2---:R-:W-:Y:S02]  /*0ac0*/  DADD R16, R16, -R18 ;  /* 0x0000000010107229 */ /* 0x004fe40000000812 */
[----:B----4-:R-:W-:-:S06]  /*0ad0*/  DADD R10, R10, -R14 ;  /* 0x000000000a0a7229 */ /* 0x010fcc000000080e */
[----:B------:R-:W-:Y:S02]  /*0ae0*/  DMUL R16, R16, R16 ;  /* 0x0000001010107228 */ /* 0x000fe40000000000 */
[----:B---3--:R-:W-:-:S06]  /*0af0*/  DADD R20, R20, -R22 ;  /* 0x0000000014147229 */ /* 0x008fcc0000000816 */
        /* <DEDUP_REMOVED lines=10> */
[----:B------:R1:W4:Y:S01]  /*0ba0*/  LDG.E.64 R12, desc[UR10][R2.64+0x38] ;  /* 0x0000380a020c7981 */ /* 0x000322000c1e1b00 */
        /* <DEDUP_REMOVED lines=12> */
[----:B------:R-:W1:Y:S02]  /*0c70*/  LDG.E.64 R2, desc[UR10][R8.64+0x8] ;  /* 0x0000080a08027981 */ /* 0x000e64000c1e1b00 */
[----:B-1----:R-:W-:-:S05]  /*0c80*/  IMAD.WIDE R2, R4, 0x40, R2 ;  /* 0x0000004004027825 */ /* 0x002fca00078e0202 */
[----:B------:R0:W-:Y:S04]  /*0c90*/  ST.E.64 desc[UR10][R2.64+0x18], R6 ;  /* 0x0000180602007985 */ /* 0x0001e8000c101b0a */
[----:B------:R-:W2:Y:S02]  /*0ca0*/  LDG.E.64 R14, desc[UR10][R8.64+0x8] ;  /* 0x0000080a080e7981 */ /* 0x000ea4000c1e1b00 */
        /* <DEDUP_REMOVED lines=8> */
.L_x_46:
[----:B------:R-:W-:Y:S05]  /*0d30*/  BSYNC.RECONVERGENT B0 ;  /* 0x0000000000007941 */ /* 0x000fea0003800200 */
.L_x_45:
[----:B------:R-:W1:Y:S01]  /*0d40*/  LDCU UR7, c[0x0][0x384] ;  /* 0x00007080ff0777ac */ /* 0x000e620008000800 */
[----:B------:R-:W3:Y:S01]  /*0d50*/  S2R R5, SR_TID.Y ;  /* 0x0000000000057919 */ /* 0x000ee20000002200 */
[----:B------:R-:W-:Y:S02]  /*0d60*/  CS2R R28, SRZ ;  /* 0x00000000001c7805 */ /* 0x000fe4000001ff00 */
[----:B------:R-:W-:Y:S02]  /*0d70*/  CS2R R30, SRZ ;  /* 0x00000000001e7805 */ /* 0x000fe4000001ff00 */
[----:B------:R-:W-:Y:S01]  /*0d80*/  CS2R R32, SRZ ;  /* 0x0000000000207805 */ /* 0x000fe2000001ff00 */
[----:B-1----:R-:W-:-:S04]  /*0d90*/  USHF.R.S32.HI UR4, URZ, 0x1f, UR7 ;  /* 0x0000001fff047899 */ /* 0x002fc80008011407 */
[----:B------:R-:W-:-:S04]  /*0da0*/  ULEA.HI UR4, UR4, UR7, URZ, 0x5 ;  /* 0x0000000704047291 */ /* 0x000fc8000f8f28ff */
[----:B------:R-:W-:-:S04]  /*0db0*/  ULOP3.LUT UR5, UR4, 0xffffffe0, URZ, 0xc0, !UPT ;  /* 0xffffffe004057892 */ /* 0x000fc8000f8ec0ff */
[----:B------:R-:W-:Y:S02]  /*0dc0*/  UISETP.GE.AND UP0, UPT, UR5, UR7, UPT ;  /* 0x000000070500728c */ /* 0x000fe4000bf06270 */
[----:B------:R-:W-:Y:S02]  /*0dd0*/  USHF.R.S32.HI UR5, URZ, 0x5, UR4 ;  /* 0x00000005ff057899 */ /* 0x000fe40008011404 */
[----:B------:R-:W-:-:S07]  /*0de0*/  ULEA.HI.SX32 UR4, UR4, 0x1, 0x1b ;  /* 0x0000000104047891 */ /* 0x000fce000f8fdaff */
[----:B------:R-:W-:-:S04]  /*0df0*/  @UP0 UIADD3 UR4, UPT, UPT, UR5, URZ, URZ ;  /* 0x000000ff05040290 */ /* 0x000fc8000fffe0ff */
[----:B------:R-:W-:-:S09]  /*0e00*/  UISETP.GE.AND UP0, UPT, UR4, 0x1, UPT ;  /* 0x000000010400788c */ /* 0x000fd2000bf06270 */
[----:B---3--:R-:W-:Y:S05]  /*0e10*/  BRA.U !UP0, `(.L_x_51) ;  /* 0x0000001108107547 */ /* 0x008fea000b800000 */
[----:B0-----:R-:W0:Y:S01]  /*0e20*/  MUFU.RCP64H R3, 6000 ;  /* 0x40b7700000037908 */ /* 0x001e220000001800 */
[----:B------:R-:W-:Y:S01]  /*0e30*/  IMAD.MOV.U32 R8, RZ, RZ, 0x0 ;  /* 0x00000000ff087424 */ /* 0x000fe200078e00ff */
[----:B------:R-:W1:Y:S01]  /*0e40*/  LDCU UR5, c[0x0][0x380] ;  /* 0x00007000ff0577ac */ /* 0x000e620008000800 */
[----:B------:R-:W-:Y:S02]  /*0e50*/  IMAD.MOV.U32 R9, RZ, RZ, 0x40b77000 ;  /* 0x40b77000ff097424 */ /* 0x000fe400078e00ff */
[----:B------:R-:W-:-:S06]  /*0e60*/  IMAD.MOV.U32 R2, RZ, RZ, 0x1 ;  /* 0x00000001ff027424 */ /* 0x000fcc00078e00ff */
[----:B0-----:R-:W-:Y:S01]  /*0e70*/  DFMA R6, R2, -R8, 1 ;  /* 0x3ff000000206742b */ /* 0x001fe20000000808 */
[----:B-1----:R-:W-:-:S07]  /*0e80*/  UIMAD UR5, UR5, 0x3c, URZ ;  /* 0x0000003c050578a4 */ /* 0x002fce000f8e02ff */
[----:B------:R-:W-:Y:S02]  /*0e90*/  DFMA R6, R6, R6, R6 ;  /* 0x000000060606722b */ /* 0x000fe40000000006 */
[----:B--2---:R-:W0:Y:S06]  /*0ea0*/  I2F.F64 R10, UR5 ;  /* 0x00000005000a7d12 */ /* 0x004e2c0008201c00 */
[----:B------:R-:W-:-:S08]  /*0eb0*/  DFMA R6, R2, R6, R2 ;  /* 0x000000060206722b */ /* 0x000fd00000000002 */
[----:B------:R-:W-:Y:S01]  /*0ec0*/  DFMA R2, R6, -R8, 1 ;  /* 0x3ff000000602742b */ /* 0x000fe20000000808 */
[----:B0-----:R-:W-:-:S07]  /*0ed0*/  FSETP.GEU.AND P1, PT, |R11|, 6.5827683646048100446e-37, PT ;  /* 0x036000000b00780b */ /* 0x001fce0003f2e200 */
[----:B------:R-:W-:-:S08]  /*0ee0*/  DFMA R2, R6, R2, R6 ;  /* 0x000000020602722b */ /* 0x000fd00000000006 */
[----:B------:R-:W-:-:S08]  /*0ef0*/  DMUL R6, R10, R2 ;  /* 0x000000020a067228 */ /* 0x000fd00000000000 */
[----:B------:R-:W-:-:S08]  /*0f00*/  DFMA R8, R6, -6000, R10 ;  /* 0xc0b770000608782b */ /* 0x000fd0000000000a */
[----:B------:R-:W-:Y:S01]  /*0f10*/  DFMA R2, R2, R8, R6 ;  /* 0x000000080202722b */ /* 0x000fe20000000006 */
[----:B------:R-:W-:-:S09]  /*0f20*/  IMAD R8, R5, UR12, R0 ;  /* 0x0000000c05087c24 */ /* 0x000fd2000f8e0200 */
[----:B------:R-:W-:-:S05]  /*0f30*/  FFMA R6, RZ, 5.732421875, R3 ;  /* 0x40b77000ff067823 */ /* 0x000fca0000000003 */
[----:B------:R-:W-:-:S13]  /*0f40*/  FSETP.GT.AND P0, PT, |R6|, 1.469367938527859385e-39, PT ;  /* 0x001000000600780b */ /* 0x000fda0003f04200 */
[----:B------:R-:W-:Y:S05]  /*0f50*/  @P0 BRA P1, `(.L_x_52) ;  /* 0x0000000000200947 */ /* 0x000fea0000800000 */
[----:B------:R-:W-:Y:S01]  /*0f60*/  IMAD.MOV.U32 R20, RZ, RZ, R10 ;  /* 0x000000ffff147224 */ /* 0x000fe200078e000a */
[----:B------:R-:W-:Y:S01]  /*0f70*/  MOV R44, 0xfc0 ;  /* 0x00000fc0002c7802 */ /* 0x000fe20000000f00 */
[----:B------:R-:W-:Y:S02]  /*0f80*/  IMAD.MOV.U32 R21, RZ, RZ, R11 ;  /* 0x000000ffff157224 */ /* 0x000fe400078e000b */
[----:B------:R-:W-:Y:S02]  /*0f90*/  IMAD.MOV.U32 R16, RZ, RZ, RZ ;  /* 0x000000ffff107224 */ /* 0x000fe400078e00ff */
[----:B------:R-:W-:-:S07]  /*0fa0*/  IMAD.MOV.U32 R17, RZ, RZ, 0x40b77000 ;  /* 0x40b77000ff117424 */ /* 0x000fce00078e00ff */
[----:B-----5:R-:W-:Y:S05]  /*0fb0*/  CALL.REL.NOINC `($__internal_1_$__cuda_sm20_div_rn_f64_full) ;  /* 0x0000001400087944 */ /* 0x020fea0003c00000 */
[----:B------:R-:W-:Y:S02]  /*0fc0*/  IMAD.MOV.U32 R2, RZ, RZ, R16 ;  /* 0x000000ffff027224 */ /* 0x000fe400078e0010 */
[----:B------:R-:W-:-:S07]  /*0fd0*/  IMAD.MOV.U32 R3, RZ, RZ, R17 ;  /* 0x000000ffff037224 */ /* 0x000fce00078e0011 */
.L_x_52:
[----:B------:R-:W-:Y:S01]  /*0fe0*/  UMOV UR8, 0x6dc9c883 ;  /* 0x6dc9c88300087882 */ /* 0x000fe20000000000 */
[----:B------:R-:W-:Y:S01]  /*0ff0*/  UMOV UR9, 0x3fe45f30 ;  /* 0x3fe45f3000097882 */ /* 0x000fe20000000000 */
[----:B------:R-:W-:Y:S01]  /*1000*/  DMUL R14, RZ, R2 ;  /* 0x00000002ff0e7228 */ /* 0x000fe20000000000 */
[----:B------:R-:W-:Y:S01]  /*1010*/  VIADD R8, R8, 0x100 ;  /* 0x0000010008087836 */ /* 0x000fe20000000000 */
[C---:B------:R-:W-:Y:S01]  /*1020*/  DMUL R6, R2.reuse, UR8 ;  /* 0x0000000802067c28 */ /* 0x040fe20008000000 */
[----:B------:R-:W-:Y:S01]  /*1030*/  UMOV UR8, 0x54442d18 ;  /* 0x54442d1800087882 */ /* 0x000fe20000000000 */
[----:B------:R-:W-:Y:S01]  /*1040*/  UMOV UR9, 0x3ff921fb ;  /* 0x3ff921fb00097882 */ /* 0x000fe20000000000 */
[----:B------:R-:W-:Y:S01]  /*1050*/  DSETP.NEU.AND P0, PT, |R2|, +INF , PT ;  /* 0x7ff000000200742a */ /* 0x000fe20003f0d200 */
[----:B------:R-:W-:Y:S02]  /*1060*/  IADD3 R9, PT, PT, R5, -UR6, -R0 ;  /* 0x8000000605097c10 */ /* 0x000fe4000fffe800 */
[----:B------:R-:W-:Y:S01]  /*1070*/  CS2R R32, SRZ ;  /* 0x0000000000207805 */ /* 0x000fe2000001ff00 */
[----:B------:R-:W0:Y:S01]  /*1080*/  F2I.F64 R16, R6 ;  /* 0x0000000600107311 */ /* 0x000e220000301100 */
[----:B------:R-:W-:-:S02]  /*1090*/  CS2R R30, SRZ ;  /* 0x00000000001e7805 */ /* 0x000fc4000001ff00 */
[----:B------:R-:W-:Y:S01]  /*10a0*/  CS2R R28, SRZ ;  /* 0x00000000001c7805 */ /* 0x000fe2000001ff00 */
[----:B------:R-:W-:Y:S01]  /*10b0*/  DSETP.LTU.OR P2, PT, |R2|, 2.14748364800000000000e+09, !P0 ;  /* 0x41e000000200742a */ /* 0x000fe20004749600 */
[----:B------:R-:W1:Y:S01]  /*10c0*/  LDCU UR13, c[0x0][0x384] ;  /* 0x00007080ff0d77ac */ /* 0x000e620008000800 */
[----:B------:R-:W-:Y:S02]  /*10d0*/  UIADD3 UR4, UPT, UPT, -UR4, URZ, URZ ;  /* 0x000000ff04047290 */ /* 0x000fe4000fffe1ff */
[----:B0-----:R-:W0:Y:S02]  /*10e0*/  I2F.F64 R10, R16 ;  /* 0x00000010000a7312 */ /* 0x001e240000201c00 */
[----:B0-----:R-:W-:Y:S01]  /*10f0*/  DFMA R12, R10, -UR8, R2 ;  /* 0x800000080a0c7c2b */ /* 0x001fe20008000002 */
[----:B------:R-:W-:Y:S01]  /*1100*/  UMOV UR8, 0x33145c00 ;  /* 0x33145c0000087882 */ /* 0x000fe20000000000 */
[----:B------:R-:W-:-:S06]  /*1110*/  UMOV UR9, 0x3c91a626 ;  /* 0x3c91a62600097882 */ /* 0x000fcc0000000000 */
[----:B------:R-:W-:Y:S01]  /*1120*/  DFMA R12, R10, -UR8, R12 ;  /* 0x800000080a0c7c2b */ /* 0x000fe2000800000c */
[----:B------:R-:W-:Y:S01]  /*1130*/  UMOV UR8, 0x252049c0 ;  /* 0x252049c000087882 */ /* 0x000fe20000000000 */
[----:B------:R-:W-:-:S06]  /*1140*/  UMOV UR9, 0x397b839a ;  /* 0x397b839a00097882 */ /* 0x000fcc0000000000 */
[----:B------:R-:W-:Y:S01]  /*1150*/  DFMA R12, R10, -UR8, R12 ;  /* 0x800000080a0c7c2b */ /* 0x000fe2000800000c */
[----:B------:R-:W0:Y:S01]  /*1160*/  LDCU.64 UR8, c[0x4][0x8] ;  /* 0x01000100ff0877ac */ /* 0x000e220008000a00 */
[----:B------:R-:W-:Y:S01]  /*1170*/  IMAD.MOV.U32 R10, RZ, RZ, R5 ;  /* 0x000000ffff0a7224 */ /* 0x000fe200078e0005 */
[----:B------:R-:W-:-:S07]  /*1180*/  SEL R11, R16, RZ, P0 ;  /* 0x000000ff100b7207 */ /* 0x000fce0000000000 */
[----:B------:R-:W-:Y:S02]  /*1190*/  FSEL R6, R14, R12, !P0 ;  /* 0x0000000c0e067208 */ /* 0x000fe40004000000 */
[----:B-1----:R-:W-:-:S07]  /*11a0*/  FSEL R7, R15, R13, !P0 ;  /* 0x0000000d0f077208 */ /* 0x002fce0004000000 */
.L_x_69:
[----:B-1----:R-:W1:Y:S01]  /*11b0*/  LDC.64 R12, c[0x0][0x388] ;  /* 0x0000e200ff0c7b82 */ /* 0x002e620000000a00 */
[----:B------:R-:W-:Y:S01]  /*11c0*/  USHF.L.U32 UR5, UR13, 0x4, URZ ;  /* 0x000000040d057899 */ /* 0x000fe200080006ff */
[C---:B------:R-:W-:Y:S02]  /*11d0*/  VIADD R15, R8.reuse, 0xffffff00 ;  /* 0xffffff00080f7836 */ /* 0x040fe40000000000 */
[C---:B------:R-:W-:Y:S02]  /*11e0*/  VIADD R14, R8.reuse, 0xffffff80 ;  /* 0xffffff80080e7836 */ /* 0x040fe40000000000 */
[----:B------:R-:W-:Y:S01]  /*11f0*/  VIADD R16, R8, 0x80 ;  /* 0x0000008008107836 */ /* 0x000fe20000000000 */
[----:B------:R-:W-:Y:S02]  /*1200*/  ISETP.GE.AND P0, PT, R15, UR5, PT ;  /* 0x000000050f007c0c */ /* 0x000fe4000bf06270 */
[----:B------:R-:W-:Y:S02]  /*1210*/  ISETP.GE.AND P1, PT, R14, UR5, PT ;  /* 0x000000050e007c0c */ /* 0x000fe4000bf26270 */
[----:B------:R-:W-:-:S02]  /*1220*/  ISETP.GE.AND P3, PT, R8, UR5, PT ;  /* 0x0000000508007c0c */ /* 0x000fc4000bf66270 */
[----:B------:R-:W-:Y:S01]  /*1230*/  ISETP.GE.AND P4, PT, R16, UR5, PT ;  /* 0x0000000510007c0c */ /* 0x000fe2000bf86270 */
[----:B-1----:R-:W-:-:S06]  /*1240*/  IMAD.WIDE.U32 R12, R15, 0x4, R12 ;  /* 0x000000040f0c7825 */ /* 0x002fcc00078e000c */
[----:B------:R-:W2:Y:S04]  /*1250*/  @!P0 LDG.E R15, desc[UR10][R12.64] ;  /* 0x0000000a0c0f8981 */ /* 0x000ea8000c1e1900 */
[----:B------:R-:W3:Y:S04]  /*1260*/  @!P1 LDG.E R17, desc[UR10][R12.64+0x200] ;  /* 0x0002000a0c119981 */ /* 0x000ee8000c1e1900 */
[----:B------:R-:W4:Y:S04]  /*1270*/  @!P3 LDG.E R19, desc[UR10][R12.64+0x400] ;  /* 0x0004000a0c13b981 */ /* 0x000f28000c1e1900 */
[----:B------:R-:W4:Y:S01]  /*1280*/  @!P4 LDG.E R21, desc[UR10][R12.64+0x600] ;  /* 0x0006000a0c15c981 */ /* 0x000f22000c1e1900 */
[----:B------:R-:W1:Y:S01]  /*1290*/  S2UR UR6, SR_CgaCtaId ;  /* 0x00000000000679c3 */ /* 0x000e620000008800 */
[----:B------:R-:W-:Y:S01]  /*12a0*/  UMOV UR5, 0x400 ;  /* 0x0000040000057882 */ /* 0x000fe20000000000 */
[----:B------:R-:W-:Y:S01]  /*12b0*/  IMAD R14, R5, UR12, R0 ;  /* 0x0000000c050e7c24 */ /* 0x000fe2000f8e0200 */
[----:B------:R-:W-:Y:S01]  /*12c0*/  UIADD3 UR4, UPT, UPT, UR4, 0x1, URZ ;  /* 0x0000000104047890 */ /* 0x000fe2000fffe0ff */
[----:B------:R-:W-:Y:S03]  /*12d0*/  BSSY.RECONVERGENT B0, `(.L_x_53) ;  /* 0x00000b1000007945 */ /* 0x000fe60003800200 */
[----:B------:R-:W-:-:S02]  /*12e0*/  UISETP.NE.AND UP0, UPT, UR4, URZ, UPT ;  /* 0x000000ff0400728c */ /* 0x000fc4000bf05270 */
[----:B-1----:R-:W-:-:S06]  /*12f0*/  ULEA UR5, UR6, UR5, 0x18 ;  /* 0x0000000506057291 */ /* 0x002fcc000f8ec0ff */
        /* <DEDUP_REMOVED lines=9> */
[----:B-1----:R-:W-:Y:S01]  /*1390*/  LEA R14, R5, UR5, 0x6 ;  /* 0x00000005050e7c11 */ /* 0x002fe2000f8e30ff */
[----:B------:R-:W-:Y:S05]  /*13a0*/  BSSY.RECONVERGENT B2, `(.L_x_55) ;  /* 0x000002d000027945 */ /* 0x000fea0003800200 */
[----:B------:R-:W1:Y:S02]  /*13b0*/  LDS.128 R12, [R14+0x30] ;  /* 0x000030000e0c7984 */ /* 0x000e640000000c00 */
[----:B-1----:R-:W-:-:S04]  /*13c0*/  ISETP.NE.U32.AND P0, PT, R14, 0x1, PT ;  /* 0x000000010e00780c */ /* 0x002fc80003f05070 */
        /* <DEDUP_REMOVED lines=10> */
[----:B0----5:R-:W-:Y:S05]  /*1470*/  CALL.REL.NOINC `($_Z15kernel_problem2iiP4BodyS0_PhP14DevDistroyCkpti$__internal_trig_reduction_slowpathd) ;  /* 0x0000001c00e87944 */ /* 0x021fea0003c00000 */
.L_x_58:
[----:B0-----:R-:W-:Y:S05]  /*1480*/  BSYNC.RECONVERGENT B1 ;  /* 0x0000000000017941 */ /* 0x001fea0003800200 */
.L_x_57:
        /* <DEDUP_REMOVED lines=30> */
.L_x_56:
[----:B0-----:R-:W-:Y:S05]  /*1670*/  BSYNC.RECONVERGENT B2 ;  /* 0x0000000000027941 */ /* 0x001fea0003800200 */
.L_x_55:
[----:B------:R-:W0:Y:S01]  /*1680*/  S2UR UR7, SR_CgaCtaId ;  /* 0x00000000000779c3 */ /* 0x000e220000008800 */
[----:B------:R-:W-:Y:S01]  /*1690*/  UMOV UR6, 0x400 ;  /* 0x0000040000067882 */ /* 0x000fe20000000000 */
[----:B------:R-:W-:Y:S01]  /*16a0*/  BSSY.RECONVERGENT B1, `(.L_x_59) ;  /* 0x0000017000017945 */ /* 0x000fe20003800200 */
[----:B0-----:R-:W-:-:S03]  /*16b0*/  ULEA UR6, UR7, UR6, 0x18 ;  /* 0x0000000607067291 */ /* 0x001fc6000f8ec0ff */
[----:B------:R-:W-:-:S03]  /*16c0*/  UMOV UR7, 0x3eb0c6f7 ;  /* 0x3eb0c6f700077882 */ /* 0x000fc60000000000 */
[----:B------:R-:W-:Y:S01]  /*16d0*/  LEA R20, R5, UR6, 0x6 ;  /* 0x0000000605147c11 */ /* 0x000fe2000f8e30ff */
[----:B------:R-:W-:-:S04]  /*16e0*/  UMOV UR6, 0xa0b5ed8d ;  /* 0xa0b5ed8d00067882 */ /* 0x000fc80000000000 */
        /* <DEDUP_REMOVED lines=14> */
[----:B------:R-:W-:Y:S05]  /*17d0*/  CALL.REL.NOINC `($_Z15kernel_problem2iiP4BodyS0_PhP14DevDistroyCkpti$__internal_accurate_pow) ;  /* 0x0000001000707944 */ /* 0x000fea0003c00000 */
[----:B------:R-:W-:-:S04]  /*17e0*/  ISETP.GE.AND P0, PT, R45, RZ, PT ;  /* 0x000000ff2d00720c */ /* 0x000fc80003f06270 */
[----:B------:R-:W-:Y:S02]  /*17f0*/  FSEL R14, R14, RZ, P0 ;  /* 0x000000ff0e0e7208 */ /* 0x000fe40000000000 */
[----:B------:R-:W-:-:S07]  /*1800*/  FSEL R15, R20, -QNAN , P0 ;  /* 0xfff80000140f7808 */ /* 0x000fce0000000000 */
.L_x_60:
[----:B------:R-:W-:Y:S05]  /*1810*/  BSYNC.RECONVERGENT B1 ;  /* 0x0000000000017941 */ /* 0x000fea0003800200 */
.L_x_59:
        /* <DEDUP_REMOVED lines=12> */
.L_x_62:
[----:B------:R-:W-:Y:S05]  /*18e0*/  BSYNC.RECONVERGENT B1 ;  /* 0x0000000000017941 */ /* 0x000fea0003800200 */
.L_x_61:
        /* <DEDUP_REMOVED lines=26> */
[----:B------:R-:W-:Y:S05]  /*1a90*/  CALL.REL.NOINC `($__internal_1_$__cuda_sm20_div_rn_f64_full) ;  /* 0x0000000800507944 */ /* 0x000fea0003c00000 */
.L_x_64:
[----:B------:R-:W-:Y:S05]  /*1aa0*/  BSYNC.RECONVERGENT B1 ;  /* 0x0000000000017941 */ /* 0x000fea0003800200 */
.L_x_63:
        /* <DEDUP_REMOVED lines=20> */
[----:B------:R-:W-:Y:S05]  /*1bf0*/  CALL.REL.NOINC `($__internal_1_$__cuda_sm20_div_rn_f64_full) ;  /* 0x0000000400f87944 */ /* 0x000fea0003c00000 */
[----:B------:R-:W-:Y:S02]  /*1c00*/  IMAD.MOV.U32 R18, RZ, RZ, R16 ;  /* 0x000000ffff127224 */ /* 0x000fe400078e0010 */
[----:B------:R-:W-:-:S07]  /*1c10*/  IMAD.MOV.U32 R19, RZ, RZ, R17 ;  /* 0x000000ffff137224 */ /* 0x000fce00078e0011 */
.L_x_66:
[----:B------:R-:W-:Y:S05]  /*1c20*/  BSYNC.RECONVERGENT B1 ;  /* 0x0000000000017941 */ /* 0x000fea0003800200 */
.L_x_65:
        /* <DEDUP_REMOVED lines=23> */
[----:B------:R-:W-:Y:S02]  /*1da0*/  IMAD.MOV.U32 R12, RZ, RZ, R16 ;  /* 0x000000ffff0c7224 */ /* 0x000fe400078e0010 */
[----:B------:R-:W-:-:S07]  /*1db0*/  IMAD.MOV.U32 R13, RZ, RZ, R17 ;  /* 0x000000ffff0d7224 */ /* 0x000fce00078e0011 */
.L_x_68:
[----:B------:R-:W-:Y:S05]  /*1dc0*/  BSYNC.RECONVERGENT B1 ;  /* 0x0000000000017941 */ /* 0x000fea0003800200 */
.L_x_67:
[----:B------:R-:W-:-:S11]  /*1dd0*/  DADD R28, R28, R12 ;  /* 0x000000001c1c7229 */ /* 0x000fd6000000000c */
.L_x_54:
[----:B0-----:R-:W-:Y:S05]  /*1de0*/  BSYNC.RECONVERGENT B0 ;  /* 0x0000000000007941 */ /* 0x001fea0003800200 */
.L_x_53:
[----:B------:R-:W-:Y:S02]  /*1df0*/  VIADD R9, R9, 0x20 ;  /* 0x0000002009097836 */ /* 0x000fe40000000000 */
[----:B------:R-:W-:Y:S02]  /*1e00*/  VIADD R10, R10, 0x20 ;  /* 0x000000200a0a7836 */ /* 0x000fe40000000000 */
[----:B------:R-:W-:Y:S01]  /*1e10*/  VIADD R8, R8, 0x200 ;  /* 0x0000020008087836 */ /* 0x000fe20000000000 */
[----:B------:R-:W-:Y:S06]  /*1e20*/  BRA.U UP0, `(.L_x_69) ;  /* 0xfffffff100e07547 */ /* 0x000fec000b83ffff */
[----:B------:R-:W-:Y:S02]  /*1e30*/  DMUL R32, R32, 60 ;  /* 0x404e000020207828 */ /* 0x000fe40000000000 */
[----:B------:R-:W-:Y:S02]  /*1e40*/  DMUL R30, R30, 60 ;  /* 0x404e00001e1e7828 */ /* 0x000fe40000000000 */
[----:B------:R-:W-:-:S11]  /*1e50*/  DMUL R28, R28, 60 ;  /* 0x404e00001c1c7828 */ /* 0x000fd60000000000 */
.L_x_51:
[----:B0-----:R-:W0:Y:S01]  /*1e60*/  S2R R3, SR_CgaCtaId ;  /* 0x0000000000037919 */ /* 0x001e220000008800 */
[----:B------:R-:W-:Y:S01]  /*1e70*/  MOV R2, 0x400 ;  /* 0x0000040000027802 */ /* 0x000fe20000000f00 */
[----:B--2---:R-:W-:Y:S01]  /*1e80*/  IMAD R13, R5, UR12, R0 ;  /* 0x0000000c050d7c24 */ /* 0x004fe2000f8e0200 */
[----:B------:R-:W2:Y:S02]  /*1e90*/  LDCU UR4, c[0x0][0x364] ;  /* 0x00006c80ff0477ac */ /* 0x000ea40008000800 */
[----:B--2---:R-:W-:Y:S01]  /*1ea0*/  UISETP.GE.U32.AND UP0, UPT, UR4, 0x2, UPT ;  /* 0x000000020400788c */ /* 0x004fe2000bf06070 */
        /* <DEDUP_REMOVED lines=8> */
.L_x_73:
[----:B------:R-:W-:Y:S01]  /*1f30*/  VIADD R2, R12, 0xffffffff ;  /* 0xffffffff0c027836 */ /* 0x000fe20000000000 */
[----:B------:R-:W-:Y:S04]  /*1f40*/  BSSY.RECONVERGENT B0, `(.L_x_71) ;  /* 0x0000012000007945 */ /* 0x000fe80003800200 */
[----:B------:R-:W-:-:S13]  /*1f50*/  LOP3.LUT P0, RZ, R2, R5, RZ, 0xc0, !PT ;  /* 0x0000000502ff7212 */ /* 0x000fda000780c0ff */
[----:B--2---:R-:W-:Y:S05]  /*1f60*/  @P0 BRA `(.L_x_72) ;  /* 0x00000000003c0947 */ /* 0x004fea0003800000 */
[----:B------:R-:W-:Y:S01]  /*1f70*/  LEA.HI R3, R12, R5, RZ, 0x1f ;  /* 0x000000050c037211 */ /* 0x000fe200078ff8ff */
[----:B------:R-:W-:Y:S04]  /*1f80*/  LDS.64 R6, [R13+0x800] ;  /* 0x000800000d067984 */ /* 0x000fe80000000a00 */
[----:B------:R-:W-:Y:S01]  /*1f90*/  IMAD R3, R3, UR12, R0 ;  /* 0x0000000c03037c24 */ /* 0x000fe2000f8e0200 */
[----:B------:R-:W-:Y:S03]  /*1fa0*/  LDS.64 R8, [R13+0x808] ;  /* 0x000808000d087984 */ /* 0x000fe60000000a00 */
[----:B-1----:R-:W-:Y:S01]  /*1fb0*/  IMAD R14, R3, 0x18, R16 ;  /* 0x00000018030e7824 */ /* 0x002fe200078e0210 */
        /* <DEDUP_REMOVED lines=10> */
.L_x_72:
[----:B------:R-:W-:Y:S05]  /*2060*/  BSYNC.RECONVERGENT B0 ;  /* 0x0000000000007941 */ /* 0x000fea0003800200 */
.L_x_71:
[----:B------:R-:W-:Y:S01]  /*2070*/  IMAD.SHL.U32 R12, R12, 0x2, RZ ;  /* 0x000000020c0c7824 */ /* 0x000fe200078e00ff */
[----:B------:R-:W-:Y:S04]  /*2080*/  BAR.SYNC.DEFER_BLOCKING 0x0 ;  /* 0x0000000000007b1d */ /* 0x000fe80000010000 */
[----:B------:R-:W-:-:S13]  /*2090*/  ISETP.GT.U32.AND P0, PT, R12, UR4, PT ;  /* 0x000000040c007c0c */ /* 0x000fda000bf04070 */
[----:B------:R-:W-:Y:S05]  /*20a0*/  @!P0 BRA `(.L_x_73) ;  /* 0xfffffffc00a08947 */ /* 0x000fea000383ffff */
.L_x_70:
[----:B------:R-:W3:Y:S01]  /*20b0*/  LDCU UR4, c[0x0][0x384] ;  /* 0x00007080ff0477ac */ /* 0x000ee20008000800 */
[----:B-1----:R-:W-:Y:S01]  /*20c0*/  VIADD R15, R0, UR12 ;  /* 0x0000000c000f7c36 */ /* 0x002fe20008000000 */
[----:B------:R-:W-:Y:S01]  /*20d0*/  BSSY.RECONVERGENT B0, `(.L_x_74) ;  /* 0x000001a000007945 */ /* 0x000fe20003800200 */
[C---:B------:R-:W-:Y:S02]  /*20e0*/  LOP3.LUT P1, RZ, R4.reuse, R5, RZ, 0xfc, !PT ;  /* 0x0000000504ff7212 */ /* 0x040fe4000782fcff */
[----:B------:R-:W-:Y:S01]  /*20f0*/  IMAD R15, R15, 0x18, R16 ;  /* 0x000000180f0f7824 */ /* 0x000fe200078e0210 */
[----:B---3--:R-:W-:-:S04]  /*2100*/  ISETP.GE.AND P0, PT, R4, UR4, PT ;  /* 0x0000000404007c0c */ /* 0x008fc8000bf06270 */
[----:B------:R-:W-:-:S13]  /*2110*/  ISETP.GT.U32.OR P0, PT, R5, 0x2, P0 ;  /* 0x000000020500780c */ /* 0x000fda0000704470 */
[----:B------:R-:W-:Y:S05]  /*2120*/  @P0 BRA `(.L_x_75) ;  /* 0x0000000000500947 */ /* 0x000fea0003800000 */
[----:B------:R-:W1:Y:S01]  /*2130*/  LDC.64 R2, c[0x0][0x388] ;  /* 0x0000e200ff027b82 */ /* 0x000e620000000a00 */
[----:B------:R-:W-:Y:S01]  /*2140*/  IMAD R0, R0, 0x3, R5 ;  /* 0x0000000300007824 */ /* 0x000fe200078e0205 */
[----:B-----5:R-:W-:Y:S04]  /*2150*/  STS.64 [R15+0x800], R38 ;  /* 0x000800260f007388 */ /* 0x020fe80000000a00 */
[----:B------:R-:W-:Y:S04]  /*2160*/  STS.64 [R15+0x808], R36 ;  /* 0x000808240f007388 */ /* 0x000fe80000000a00 */
[----:B------:R-:W-:Y:S01]  /*2170*/  STS.64 [R15+0x810], R34 ;  /* 0x000810220f007388 */ /* 0x000fe20000000a00 */
[----:B0-2---:R-:W-:Y:S01]  /*2180*/  IMAD R13, R5, 0x8, R15 ;  /* 0x00000008050d7824 */ /* 0x005fe200078e020f */
[----:B------:R-:W0:Y:S01]  /*2190*/  LDC.64 R10, c[0x0][0x390] ;  /* 0x0000e400ff0a7b82 */ /* 0x000e220000000a00 */
[----:B-1----:R-:W-:-:S03]  /*21a0*/  IMAD.WIDE R2, R4, 0x40, R2 ;  /* 0x0000004004027825 */ /* 0x002fc600078e0202 */
[----:B------:R-:W-:Y:S01]  /*21b0*/  LDS.64 R8, [R13+0x800] ;  /* 0x000800000d087984 */ /* 0x000fe20000000a00 */
[----:B------:R-:W-:-:S06]  /*21c0*/  IMAD.WIDE.U32 R2, R5, 0x8, R2 ;  /* 0x0000000805027825 */ /* 0x000fcc00078e0002 */
[----:B------:R-:W2:Y:S01]  /*21d0*/  LDG.E.64 R2, desc[UR10][R2.64+0x18] ;  /* 0x0000180a02027981 */ /* 0x000ea2000c1e1b00 */
[----:B------:R-:W-:-:S05]  /*21e0*/  IMAD R0, R0, 0x8, R16 ;  /* 0x0000000800007824 */ /* 0x000fca00078e0210 */
[----:B------:R-:W2:Y:S02]  /*21f0*/  LDS.64 R6, [R0+0x800] ;  /* 0x0008000000067984 */ /* 0x000ea40000000a00 */
[----:B--2---:R-:W-:Y:S01]  /*2200*/  DADD R6, R2, R6 ;  /* 0x0000000002067229 */ /* 0x004fe20000000006 */
[----:B0-----:R-:W-:-:S07]  /*2210*/  IMAD.WIDE R2, R4, 0x40, R10 ;  /* 0x0000004004027825 */ /* 0x001fce00078e020a */
[----:B------:R-:W-:Y:S01]  /*2220*/  DFMA R8, R6, 60, R8 ;  /* 0x404e00000608782b */ /* 0x000fe20000000008 */
[----:B------:R-:W-:-:S05]  /*2230*/  IMAD.WIDE.U32 R2, R5, 0x8, R2 ;  /* 0x0000000805027825 */ /* 0x000fca00078e0002 */
[----:B------:R1:W-:Y:S04]  /*2240*/  STG.E.64 desc[UR10][R2.64+0x18], R6 ;  /* 0x0000180602007986 */ /* 0x0003e8000c101b0a */
[----:B------:R1:W-:Y:S04]  /*2250*/  STS.64 [R13+0x800], R8 ;  /* 0x000800080d007388 */ /* 0x0003e80000000a00 */
[----:B------:R1:W-:Y:S02]  /*2260*/  STG.E.64 desc[UR10][R2.64], R8 ;  /* 0x0000000802007986 */ /* 0x0003e4000c101b0a */
.L_x_75:
[----:B------:R-:W-:Y:S05]  /*2270*/  BSYNC.RECONVERGENT B0 ;  /* 0x0000000000007941 */ /* 0x000fea0003800200 */
.L_x_74:
[----:B------:R-:W-:Y:S06]  /*2280*/  BAR.SYNC.DEFER_BLOCKING 0x0 ;  /* 0x0000000000007b1d */ /* 0x000fec0000010000 */
[----:B------:R-:W-:Y:S05]  /*2290*/  @P1 EXIT ;  /* 0x000000000000194d */ /* 0x000fea0003800000 */
[----:B-1----:R-:W-:Y:S01]  /*22a0*/  LDS.64 R6, [R15+0x808] ;  /* 0x000808000f067984 */ /* 0x002fe20000000a00 */
[----:B------:R-:W-:Y:S01]  /*22b0*/  UMOV UR4, 0x1e900000 ;  /* 0x1e90000000047882 */ /* 0x000fe20000000000 */
[----:B------:R-:W-:Y:S02]  /*22c0*/  UMOV UR5, 0x42d6bcc4 ;  /* 0x42d6bcc400057882 */ /* 0x000fe40000000000 */
[----:B--2---:R-:W1:Y:S04]  /*22d0*/  LDS.64 R8, [R15+0x820] ;  /* 0x000820000f087984 */ /* 0x004e680000000a00 */
[----:B------:R-:W-:Y:S04]  /*22e0*/  LDS.64 R2, [R15+0x800] ;  /* 0x000800000f027984 */ /* 0x000fe80000000a00 */
[----:B------:R-:W2:Y:S04]  /*22f0*/  LDS.64 R4, [R15+0x818] ;  /* 0x000818000f047984 */ /* 0x000ea80000000a00 */
[----:B------:R-:W-:Y:S04]  /*2300*/  LDS.64 R10, [R15+0x810] ;  /* 0x000810000f0a7984 */ /* 0x000fe80000000a00 */
[----:B0-----:R-:W0:Y:S01]  /*2310*/  LDS.64 R12, [R15+0x828] ;  /* 0x000828000f0c7984 */ /* 0x001e220000000a00 */
[----:B-1----:R-:W-:-:S02]  /*2320*/  DADD R6, R6, -R8 ;  /* 0x0000000006067229 */ /* 0x002fc40000000808 */
[----:B--2---:R-:W-:-:S06]  /*2330*/  DADD R2, R2, -R4 ;  /* 0x0000000002027229 */ /* 0x004fcc0000000804 */
[----:B------:R-:W-:Y:S02]  /*2340*/  DMUL R6, R6, R6 ;  /* 0x0000000606067228 */ /* 0x000fe40000000000 */
[----:B0-----:R-:W-:-:S06]  /*2350*/  DADD R10, R10, -R12 ;  /* 0x000000000a0a7229 */ /* 0x001fcc000000080c */
[----:B------:R-:W-:-:S08]  /*2360*/  DFMA R6, R2, R2, R6 ;  /* 0x000000020206722b */ /* 0x000fd00000000006 */
[----:B------:R-:W-:-:S08]  /*2370*/  DFMA R6, R10, R10, R6 ;  /* 0x0000000a0a06722b */ /* 0x000fd00000000006 */
[----:B------:R-:W-:-:S14]  /*2380*/  DSETP.GEU.AND P0, PT, R6, UR4, PT ;  /* 0x0000000406007e2a */ /* 0x000fdc000bf0e000 */
[----:B------:R-:W-:Y:S05]  /*2390*/  @P0 EXIT ;  /* 0x000000000000094d */ /* 0x000fea0003800000 */
[----:B------:R-:W0:Y:S08]  /*23a0*/  LDC R5, c[0x0][0x380] ;  /* 0x0000e000ff057b82 */ /* 0x000e300000000800 */
[----:B------:R-:W0:Y:S02]  /*23b0*/  LDC.64 R2, c[0x0][0x398] ;  /* 0x0000e600ff027b82 */ /* 0x000e240000000a00 */
[----:B0-----:R-:W-:Y:S01]  /*23c0*/  STG.E desc[UR10][R2.64], R5 ;  /* 0x0000000502007986 */ /* 0x001fe2000c10190a */
[----:B------:R-:W-:Y:S05]  /*23d0*/  EXIT ;  /* 0x000000000000794d */ /* 0x000fea0003800000 */
        .weak           $__internal_1_$__cuda_sm20_div_rn_f64_full
        .type           $__internal_1_$__cuda_sm20_div_rn_f64_full,@function
        .size           $__internal_1_$__cuda_sm20_div_rn_f64_full,($_Z15kernel_problem2iiP4BodyS0_PhP14DevDistroyCkpti$__internal_accurate_pow - $__internal_1_$__cuda_sm20_div_rn_f64_full)
$__internal_1_$__cuda_sm20_div_rn_f64_full:
        /* <DEDUP_REMOVED lines=66> */
.L_x_77:
        /* <DEDUP_REMOVED lines=16> */
.L_x_80:
[----:B------:R-:W-:Y:S01]  /*2900*/  LOP3.LUT R25, R17, 0x80000, RZ, 0xfc, !PT ;  /* 0x0008000011197812 */ /* 0x000fe200078efcff */
[----:B------:R-:W-:Y:S01]  /*2910*/  IMAD.MOV.U32 R24, RZ, RZ, R16 ;  /* 0x000000ffff187224 */ /* 0x000fe200078e0010 */
[----:B------:R-:W-:Y:S06]  /*2920*/  BRA `(.L_x_78) ;  /* 0x0000000000087947 */ /* 0x000fec0003800000 */
.L_x_79:
[----:B------:R-:W-:Y:S01]  /*2930*/  LOP3.LUT R25, R21, 0x80000, RZ, 0xfc, !PT ;  /* 0x0008000015197812 */ /* 0x000fe200078efcff */
[----:B------:R-:W-:-:S07]  /*2940*/  IMAD.MOV.U32 R24, RZ, RZ, R20 ;  /* 0x000000ffff187224 */ /* 0x000fce00078e0014 */
.L_x_78:
[----:B------:R-:W-:Y:S05]  /*2950*/  BSYNC.RECONVERGENT B2 ;  /* 0x0000000000027941 */ /* 0x000fea0003800200 */
.L_x_76:
[----:B------:R-:W-:Y:S02]  /*2960*/  IMAD.MOV.U32 R45, RZ, RZ, 0x0 ;  /* 0x00000000ff2d7424 */ /* 0x000fe400078e00ff */
[----:B------:R-:W-:Y:S02]  /*2970*/  IMAD.MOV.U32 R16, RZ, RZ, R24 ;  /* 0x000000ffff107224 */ /* 0x000fe400078e0018 */
[----:B------:R-:W-:Y:S01]  /*2980*/  IMAD.MOV.U32 R17, RZ, RZ, R25 ;  /* 0x000000ffff117224 */ /* 0x000fe200078e0019 */
[----:B------:R-:W-:Y:S06]  /*2990*/  RET.REL.NODEC R44 `(_Z15kernel_problem2iiP4BodyS0_PhP14DevDistroyCkpti) ;  /* 0xffffffd42c987950 */ /* 0x000fec0003c3ffff */
        .type           $_Z15kernel_problem2iiP4BodyS0_PhP14DevDistroyCkpti$__internal_accurate_pow,@function
        .size           $_Z15kernel_problem2iiP4BodyS0_PhP14DevDistroyCkpti$__internal_accurate_pow,($_Z15kernel_problem2iiP4BodyS0_PhP14DevDistroyCkpti$__internal_trig_reduction_slowpathd - $_Z15kernel_problem2iiP4BodyS0_PhP14DevDistroyCkpti$__internal_accurate_pow)
$_Z15kernel_problem2iiP4BodyS0_PhP14DevDistroyCkpti$__internal_accurate_pow:
        /* <DEDUP_REMOVED lines=162> */
.L_x_81:
[----:B------:R-:W-:Y:S01]  /*33c0*/  DFMA R24, R24, R20, R20 ;  /* 0x000000141818722b */ /* 0x000fe20000000014 */
[----:B------:R-:W-:Y:S01]  /*33d0*/  IMAD.MOV.U32 R51, RZ, RZ, 0x0 ;  /* 0x00000000ff337424 */ /* 0x000fe200078e00ff */
[----:B------:R-:W-:-:S08]  /*33e0*/  DSETP.NEU.AND P0, PT, |R20|, +INF , PT ;  /* 0x7ff000001400742a */ /* 0x000fd00003f0d200 */
[----:B------:R-:W-:Y:S02]  /*33f0*/  FSEL R14, R20, R24, !P0 ;  /* 0x00000018140e7208 */ /* 0x000fe40004000000 */
[----:B------:R-:W-:Y:S01]  /*3400*/  FSEL R20, R21, R25, !P0 ;  /* 0x0000001915147208 */ /* 0x000fe20004000000 */
[----:B------:R-:W-:Y:S06]  /*3410*/  RET.REL.NODEC R50 `(_Z15kernel_problem2iiP4BodyS0_PhP14DevDistroyCkpti) ;  /* 0xffffffc832f87950 */ /* 0x000fec0003c3ffff */
        .type           $_Z15kernel_problem2iiP4BodyS0_PhP14DevDistroyCkpti$__internal_trig_reduction_slowpathd,@function
        .size           $_Z15kernel_problem2iiP4BodyS0_PhP14DevDistroyCkpti$__internal_trig_reduction_slowpathd,(.L_x_122 - $_Z15kernel_problem2iiP4BodyS0_PhP14DevDistroyCkpti$__internal_trig_reduction_slowpathd)
$_Z15kernel_problem2iiP4BodyS0_PhP14DevDistroyCkpti$__internal_trig_reduction_slowpathd:
        /* <DEDUP_REMOVED lines=24> */
.L_x_86:
        /* <DEDUP_REMOVED lines=29> */
.L_x_85:
[----:B------:R-:W-:-:S07]  /*3770*/  IMAD.MOV.U32 R27, RZ, RZ, R20 ;  /* 0x000000ffff1b7224 */ /* 0x000fce00078e0014 */
.L_x_84:
[----:B------:R-:W-:Y:S05]  /*3780*/  BSYNC.RECONVERGENT B3 ;  /* 0x0000000000037941 */ /* 0x000fea0003800200 */
.L_x_83:
        /* <DEDUP_REMOVED lines=60> */
.L_x_88:
[----:B------:R-:W-:Y:S05]  /*3b50*/  BSYNC.RECONVERGENT B3 ;  /* 0x0000000000037941 */ /* 0x000fea0003800200 */
.L_x_87:
        /* <DEDUP_REMOVED lines=36> */
.L_x_82:
[----:B------:R-:W-:Y:S02]  /*3da0*/  IMAD.MOV.U32 R27, RZ, RZ, 0x0 ;  /* 0x00000000ff1b7424 */ /* 0x000fe400078e00ff */
[----:B------:R-:W-:Y:S02]  /*3db0*/  IMAD.MOV.U32 R44, RZ, RZ, R14 ;  /* 0x000000ffff2c7224 */ /* 0x000fe400078e000e */
[----:B------:R-:W-:Y:S02]  /*3dc0*/  IMAD.MOV.U32 R14, RZ, RZ, R21 ;  /* 0x000000ffff0e7224 */ /* 0x000fe400078e0015 */
[----:B------:R-:W-:Y:S01]  /*3dd0*/  IMAD.MOV.U32 R15, RZ, RZ, R24 ;  /* 0x000000ffff0f7224 */ /* 0x000fe200078e0018 */
[----:B------:R-:W-:Y:S06]  /*3de0*/  RET.REL.NODEC R26 `(_Z15kernel_problem2iiP4BodyS0_PhP14DevDistroyCkpti) ;  /* 0xffffffc01a847950 */ /* 0x000fec0003c3ffff */
.L_x_89:
        /* <DEDUP_REMOVED lines=9> */
.L_x_122:


//--------------------- .text._Z15kernel_problem1iiP4BodyS0_Ph --------------------------
	.section	.text._Z15kernel_problem1iiP4BodyS0_Ph,"ax",@progbits
	.align	128
        .global         _Z15kernel_problem1iiP4BodyS0_Ph
        .type           _Z15kernel_problem1iiP4BodyS0_Ph,@function
        .size           _Z15kernel_problem1iiP4BodyS0_Ph,(.L_x_124 - _Z15kernel_problem1iiP4BodyS0_Ph)
        .other          _Z15kernel_problem1iiP4BodyS0_Ph,@"STO_CUDA_ENTRY STV_DEFAULT"
_Z15kernel_problem1iiP4BodyS0_Ph:
.text._Z15kernel_problem1iiP4BodyS0_Ph:
[----:B------:R-:W-:Y:S01]  /*0000*/  LDC R1, c[0x0][0x37c] ;  /* 0x0000df00ff017b82 */ /* 0x000fe20000000800 */
[----:B------:R-:W0:Y:S07]  /*0010*/  S2R R0, SR_TID.X ;  /* 0x0000000000007919 */ /* 0x000e2e0000002100 */
[----:B------:R-:W1:Y:S01]  /*0020*/  S2UR UR4, SR_CTAID.X ;  /* 0x00000000000479c3 */ /* 0x000e620000002500 */
[----:B------:R-:W1:Y:S01]  /*0030*/  LDCU UR9, c[0x0][0x360] ;  /* 0x00006c00ff0977ac */ /* 0x000e620008000800 */
[----:B------:R-:W2:Y:S01]  /*0040*/  LDCU UR6, c[0x0][0x384] ;  /* 0x00007080ff0677ac */ /* 0x000ea20008000800 */
[----:B------:R-:W3:Y:S01]  /*0050*/  LDCU.64 UR10, c[0x0][0x358] ;  /* 0x00006b00ff0a77ac */ /* 0x000ee20008000a00 */
[----:B-1----:R-:W-:-:S06]  /*0060*/  UIMAD UR4, UR4, UR9, URZ ;  /* 0x00000009040472a4 */ /* 0x002fcc000f8e02ff */
[----:B0-----:R-:W-:-:S05]  /*0070*/  VIADD R2, R0, UR4 ;  /* 0x0000000400027c36 */ /* 0x001fca0008000000 */
[----:B--2---:R-:W-:-:S13]  /*0080*/  ISETP.GE.AND P0, PT, R2, UR6, PT ;  /* 0x0000000602007c0c */ /* 0x004fda000bf06270 */
[----:B------:R-:W0:Y:S02]  /*0090*/  @!P0 LDC.64 R4, c[0x0][0x388] ;  /* 0x0000e200ff048b82 */ /* 0x000e240000000a00 */
[----:B0-----:R-:W-:-:S05]  /*00a0*/  @!P0 IMAD.WIDE R4, R2, 0x40, R4 ;  /* 0x0000004002048825 */ /* 0x001fca00078e0204 */
[----:B---3--:R0:W5:Y:S04]  /*00b0*/  @!P0 LDG.E.64 R6, desc[UR10][R4.64] ;  /* 0x0000000a04068981 */ /* 0x008168000c1e1b00 */
[----:B------:R0:W5:Y:S04]  /*00c0*/  @!P0 LDG.E.64 R8, desc[UR10][R4.64+0x8] ;  /* 0x0000080a04088981 */ /* 0x000168000c1e1b00 */
[----:B------:R0:W5:Y:S01]  /*00d0*/  @!P0 LDG.E.64 R10, desc[UR10][R4.64+0x10] ;  /* 0x0000100a040a8981 */ /* 0x000162000c1e1b00 */
[----:B------:R-:W-:Y:S01]  /*00e0*/  USHF.R.S32.HI UR5, URZ, 0x1f, UR6 ;  /* 0x0000001fff057899 */ /* 0x000fe20008011406 */
[----:B------:R-:W-:-:S02]  /*00f0*/  CS2R R16, SRZ ;  /* 0x0000000000107805 */ /* 0x000fc4000001ff00 */
[----:B------:R-:W-:Y:S01]  /*0100*/  CS2R R14, SRZ ;  /* 0x00000000000e7805 */ /* 0x000fe2000001ff00 */
[----:B------:R-:W1:Y:S01]  /*0110*/  S2R R3, SR_TID.Y ;  /* 0x0000000000037919 */ /* 0x000e620000002200 */
[----:B------:R-:W-:Y:S01]  /*0120*/  ULEA.HI UR5, UR5, UR6, URZ, 0x5 ;  /* 0x0000000605057291 */ /* 0x000fe2000f8f28ff */
[----:B------:R-:W-:-:S03]  /*0130*/  CS2R R12, SRZ ;  /* 0x00000000000c7805 */ /* 0x000fc6000001ff00 */
[----:B------:R-:W-:-:S04]  /*0140*/  ULOP3.LUT UR7, UR5, 0xffffffe0, URZ, 0xc0, !UPT ;  /* 0xffffffe005077892 */ /* 0x000fc8000f8ec0ff */
[----:B------:R-:W-:Y:S02]  /*0150*/  UISETP.GE.AND UP0, UPT, UR7, UR6, UPT ;  /* 0x000000060700728c */ /* 0x000fe4000bf06270 */
[----:B------:R-:W-:Y:S02]  /*0160*/  USHF.R.S32.HI UR7, URZ, 0x5, UR5 ;  /* 0x00000005ff077899 */ /* 0x000fe40008011405 */
[----:B------:R-:W-:-:S07]  /*0170*/  ULEA.HI.SX32 UR5, UR5, 0x1, 0x1b ;  /* 0x0000000105057891 */ /* 0x000fce000f8fdaff */
[----:B------:R-:W-:-:S04]  /*0180*/  @UP0 UIADD3 UR5, UPT, UPT, UR7, URZ, URZ ;  /* 0x000000ff07050290 */ /* 0x000fc8000fffe0ff */
[----:B------:R-:W-:-:S09]  /*0190*/  UISETP.GE.AND UP0, UPT, UR5, 0x1, UPT ;  /* 0x000000010500788c */ /* 0x000fd2000bf06270 */
[----:B01----:R-:W-:Y:S05]  /*01a0*/  BRA.U !UP0, `(.L_x_90) ;  /* 0x00000009089c7547 */ /* 0x003fea000b800000 */
[----:B------:R-:W0:Y:S01]  /*01b0*/  S2UR UR8, SR_CgaCtaId ;  /* 0x00000000000879c3 */ /* 0x000e220000008800 */
[----:B------:R-:W-:Y:S01]  /*01c0*/  UMOV UR7, 0x400 ;  /* 0x0000040000077882 */ /* 0x000fe20000000000 */
[C-C-:B------:R-:W-:Y:S01]  /*01d0*/  IMAD R49, R3.reuse, UR9, R0.reuse ;  /* 0x0000000903317c24 */ /* 0x140fe2000f8e0200 */
[----:B------:R-:W-:Y:S01]  /*01e0*/  IADD3 R4, PT, PT, R3, -UR4, -R0 ;  /* 0x8000000403047c10 */ /* 0x000fe2000fffe800 */
[----:B------:R-:W-:Y:S01]  /*01f0*/  IMAD.MOV.U32 R5, RZ, RZ, R3 ;  /* 0x000000ffff057224 */ /* 0x000fe200078e0003 */
[----:B------:R-:W-:Y:S01]  /*0200*/  CS2R R12, SRZ ;  /* 0x00000000000c7805 */ /* 0x000fe2000001ff00 */
[----:B------:R-:W-:Y:S01]  /*0210*/  VIADD R48, R49, 0x100 ;  /* 0x0000010031307836 */ /* 0x000fe20000000000 */
[----:B------:R-:W-:Y:S02]  /*0220*/  CS2R R14, SRZ ;  /* 0x00000000000e7805 */ /* 0x000fe4000001ff00 */
[----:B------:R-:W-:Y:S01]  /*0230*/  CS2R R16, SRZ ;  /* 0x0000000000107805 */ /* 0x000fe2000001ff00 */
[----:B------:R-:W-:Y:S01]  /*0240*/  USHF.L.U32 UR6, UR6, 0x4, URZ ;  /* 0x0000000406067899 */ /* 0x000fe200080006ff */
[----:B------:R-:W1:Y:S01]  /*0250*/  LDCU UR16, c[0x0][0x384] ;  /* 0x00007080ff1077ac */ /* 0x000e620008000800 */
[----:B------:R-:W-:-:S02]  /*0260*/  UIADD3 UR5, UPT, UPT, -UR5, URZ, URZ ;  /* 0x000000ff05057290 */ /* 0x000fc4000fffe1ff */
[----:B0-----:R-:W-:-:S06]  /*0270*/  ULEA UR7, UR8, UR7, 0x18 ;  /* 0x0000000708077291 */ /* 0x001fcc000f8ec0ff */
[----:B-1----:R-:W-:-:S07]  /*0280*/  LEA R49, R49, UR7, 0x2 ;  /* 0x0000000731317c11 */ /* 0x002fce000f8e10ff */
.L_x_103:
        /* <DEDUP_REMOVED lines=13> */
[----:B------:R-:W-:Y:S01]  /*0360*/  UIADD3 UR5, UPT, UPT, UR5, 0x1, URZ ;  /* 0x0000000105057890 */ /* 0x000fe2000fffe0ff */
[----:B------:R-:W-:Y:S03]  /*0370*/  BSSY.RECONVERGENT B0, `(.L_x_91) ;  /* 0x0000083000007945 */ /* 0x000fe60003800200 */
[----:B------:R-:W-:Y:S01]  /*0380*/  UISETP.NE.AND UP0, UPT, UR5, URZ, UPT ;  /* 0x000000ff0500728c */ /* 0x000fe2000bf05270 */
        /* <DEDUP_REMOVED lines=8> */
[----:B------:R-:W1:Y:S01]  /*0410*/  S2UR UR7, SR_CgaCtaId ;  /* 0x00000000000779c3 */ /* 0x000e620000008800 */
[----:B------:R-:W-:Y:S01]  /*0420*/  UMOV UR4, 0x400 ;  /* 0x0000040000047882 */ /* 0x000fe20000000000 */
[----:B------:R-:W-:Y:S01]  /*0430*/  UMOV UR12, 0xa0b5ed8d ;  /* 0xa0b5ed8d000c7882 */ /* 0x000fe20000000000 */
[----:B------:R-:W-:Y:S01]  /*0440*/  UMOV UR13, 0x3eb0c6f7 ;  /* 0x3eb0c6f7000d7882 */ /* 0x000fe20000000000 */
[----:B------:R-:W-:Y:S01]  /*0450*/  BSSY.RECONVERGENT B1, `(.L_x_93) ;  /* 0x0000016000017945 */ /* 0x000fe20003800200 */
[----:B-1----:R-:W-:-:S06]  /*0460*/  ULEA UR4, UR7, UR4, 0x18 ;  /* 0x0000000407047291 */ /* 0x002fcc000f8ec0ff */
[----:B------:R-:W-:-:S05]  /*0470*/  LEA R30, R3, UR4, 0x6 ;  /* 0x00000004031e7c11 */ /* 0x000fca000f8e30ff */
[----:B0-----:R-:W0:Y:S04]  /*0480*/  LDS.128 R20, [R30] ;  /* 0x000000001e147984 */ /* 0x001e280000000c00 */
[----:B------:R-:W1:Y:S01]  /*0490*/  LDS.64 R18, [R30+0x10] ;  /* 0x000010001e127984 */ /* 0x000e620000000a00 */
[----:B0----5:R-:W-:Y:S02]  /*04a0*/  DADD R22, -R8, R22 ;  /* 0x0000000008167229 */ /* 0x021fe40000000116 */
[----:B------:R-:W-:Y:S02]  /*04b0*/  DADD R20, -R6, R20 ;  /* 0x0000000006147229 */ /* 0x000fe40000000114 */
[----:B-1----:R-:W-:-:S04]  /*04c0*/  DADD R18, -R10, R18 ;  /* 0x000000000a127229 */ /* 0x002fc80000000112 */
[----:B------:R-:W-:-:S08]  /*04d0*/  DMUL R24, R22, R22 ;  /* 0x0000001616187228 */ /* 0x000fd00000000000 */
[----:B------:R-:W-:Y:S02]  /*04e0*/  DFMA R26, R20, R20, R24 ;  /* 0x00000014141a722b */ /* 0x000fe40000000018 */
[----:B------:R0:W1:Y:S06]  /*04f0*/  LDS.64 R24, [R30+0x30] ;  /* 0x000030001e187984 */ /* 0x00006c0000000a00 */
[----:B------:R-:W-:-:S08]  /*0500*/  DFMA R26, R18, R18, R26 ;  /* 0x00000012121a722b */ /* 0x000fd0000000001a */
[----:B------:R-:W-:-:S08]  /*0510*/  DADD R26, R26, UR12 ;  /* 0x0000000c1a1a7e29 */ /* 0x000fd00008000000 */
[----:B------:R-:W-:-:S14]  /*0520*/  DSETP.NEU.AND P0, PT, R26, RZ, PT ;  /* 0x000000ff1a00722a */ /* 0x000fdc0003f0d000 */
[----:B------:R-:W-:Y:S01]  /*0530*/  @!P0 CS2R R28, SRZ ;  /* 0x00000000001c8805 */ /* 0x000fe2000001ff00 */
[----:B0-----:R-:W-:Y:S06]  /*0540*/  @!P0 BRA `(.L_x_94) ;  /* 0x0000000000188947 */ /* 0x001fec0003800000 */
[----:B------:R-:W-:Y:S01]  /*0550*/  DADD R28, -RZ, |R26| ;  /* 0x00000000ff1c7229 */ /* 0x000fe2000000051a */
[----:B------:R-:W-:-:S10]  /*0560*/  MOV R50, 0x580 ;  /* 0x0000058000327802 */ /* 0x000fd40000000f00 */
[----:B-1----:R-:W-:Y:S05]  /*0570*/  CALL.REL.NOINC `($_Z15kernel_problem1iiP4BodyS0_Ph$__internal_accurate_pow) ;  /* 0x0000001000707944 */ /* 0x002fea0003c00000 */
[----:B------:R-:W-:-:S04]  /*0580*/  ISETP.GE.AND P0, PT, R27, RZ, PT ;  /* 0x000000ff1b00720c */ /* 0x000fc80003f06270 */
[----:B------:R-:W-:Y:S02]  /*0590*/  FSEL R28, R28, RZ, P0 ;  /* 0x000000ff1c1c7208 */ /* 0x000fe40000000000 */
[----:B------:R-:W-:-:S07]  /*05a0*/  FSEL R29, R32, -QNAN , P0 ;  /* 0xfff80000201d7808 */ /* 0x000fce0000000000 */
.L_x_94:
[----:B------:R-:W-:Y:S05]  /*05b0*/  BSYNC.RECONVERGENT B1 ;  /* 0x0000000000017941 */ /* 0x000fea0003800200 */
.L_x_93:
        /* <DEDUP_REMOVED lines=12> */
.L_x_96:
[----:B------:R-:W-:Y:S05]  /*0680*/  BSYNC.RECONVERGENT B1 ;  /* 0x0000000000017941 */ /* 0x000fea0003800200 */
.L_x_95:
[----:B------:R-:W-:Y:S01]  /*0690*/  FSEL R27, R29, 1.875, P1 ;  /* 0x3ff000001d1b7808 */ /* 0x000fe20000800000 */
[----:B------:R-:W-:Y:S01]  /*06a0*/  UMOV UR12, 0xf4deae16 ;  /* 0xf4deae16000c7882 */ /* 0x000fe20000000000 */
[----:B------:R-:W-:Y:S01]  /*06b0*/  FSEL R26, R28, RZ, P1 ;  /* 0x000000ff1c1a7208 */ /* 0x000fe20000800000 */
[----:B------:R-:W-:Y:S01]  /*06c0*/  IMAD.MOV.U32 R28, RZ, RZ, 0x1 ;  /* 0x00000001ff1c7424 */ /* 0x000fe200078e00ff */
[----:B------:R-:W0:Y:S01]  /*06d0*/  MUFU.RCP64H R29, R27 ;  /* 0x0000001b001d7308 */ /* 0x000e220000001800 */
[----:B------:R-:W-:Y:S01]  /*06e0*/  UMOV UR13, 0x3dd25868 ;  /* 0x3dd25868000d7882 */ /* 0x000fe20000000000 */
[----:B------:R-:W-:Y:S01]  /*06f0*/  BSSY.RECONVERGENT B1, `(.L_x_97) ;  /* 0x0000015000017945 */ /* 0x000fe20003800200 */
[----:B-1----:R-:W-:Y:S02]  /*0700*/  DMUL R24, R24, UR12 ;  /* 0x0000000c18187c28 */ /* 0x002fe40008000000 */
        /* <DEDUP_REMOVED lines=18> */
[----:B------:R-:W-:Y:S05]  /*0830*/  CALL.REL.NOINC `($__internal_2_$__cuda_sm20_div_rn_f64_full) ;  /* 0x0000000800507944 */ /* 0x000fea0003c00000 */
.L_x_98:
[----:B------:R-:W-:Y:S05]  /*0840*/  BSYNC.RECONVERGENT B1 ;  /* 0x0000000000017941 */ /* 0x000fea0003800200 */
.L_x_97:
        /* <DEDUP_REMOVED lines=23> */
[----:B------:R-:W-:Y:S02]  /*09c0*/  IMAD.MOV.U32 R22, RZ, RZ, R20 ;  /* 0x000000ffff167224 */ /* 0x000fe400078e0014 */
[----:B------:R-:W-:-:S07]  /*09d0*/  IMAD.MOV.U32 R23, RZ, RZ, R21 ;  /* 0x000000ffff177224 */ /* 0x000fce00078e0015 */
.L_x_100:
[----:B------:R-:W-:Y:S05]  /*09e0*/  BSYNC.RECONVERGENT B1 ;  /* 0x0000000000017941 */ /* 0x000fea0003800200 */
.L_x_99:
        /* <DEDUP_REMOVED lines=25> */
.L_x_102:
[----:B------:R-:W-:Y:S05]  /*0b80*/  BSYNC.RECONVERGENT B1 ;  /* 0x0000000000017941 */ /* 0x000fea0003800200 */
.L_x_101:
[----:B------:R-:W-:-:S11]  /*0b90*/  DADD R16, R16, R18 ;  /* 0x0000000010107229 */ /* 0x000fd60000000012 */
.L_x_92:
[----:B------:R-:W-:Y:S05]  /*0ba0*/  BSYNC.RECONVERGENT B0 ;  /* 0x0000000000007941 */ /* 0x000fea0003800200 */
.L_x_91:
[----:B------:R-:W-:Y:S01]  /*0bb0*/  VIADD R4, R4, 0x20 ;  /* 0x0000002004047836 */ /* 0x000fe20000000000 */
[----:B------:R-:W-:Y:S01]  /*0bc0*/  IADD3 R5, PT, PT, R5, 0x20, RZ ;  /* 0x0000002005057810 */ /* 0x000fe20007ffe0ff */
[----:B------:R-:W-:Y:S01]  /*0bd0*/  VIADD R48, R48, 0x200 ;  /* 0x0000020030307836 */ /* 0x000fe20000000000 */
[----:B------:R-:W-:Y:S06]  /*0be0*/  BRA.U UP0, `(.L_x_103) ;  /* 0xfffffff500a87547 */ /* 0x000fec000b83ffff */
[----:B------:R-:W-:Y:S02]  /*0bf0*/  DMUL R12, R12, 60 ;  /* 0x404e00000c0c7828 */ /* 0x000fe40000000000 */
[----:B------:R-:W-:Y:S02]  /*0c00*/  DMUL R14, R14, 60 ;  /* 0x404e00000e0e7828 */ /* 0x000fe40000000000 */
[----:B------:R-:W-:-:S11]  /*0c10*/  DMUL R16, R16, 60 ;  /* 0x404e000010107828 */ /* 0x000fd60000000000 */
.L_x_90:
[----:B------:R-:W0:Y:S01]  /*0c20*/  S2R R5, SR_CgaCtaId ;  /* 0x0000000000057919 */ /* 0x000e220000008800 */
[----:B------:R-:W-:Y:S01]  /*0c30*/  MOV R4, 0x400 ;  /* 0x0000040000047802 */ /* 0x000fe20000000f00 */
[----:B------:R-:W-:Y:S01]  /*0c40*/  IMAD R19, R3, UR9, R0 ;  /* 0x0000000903137c24 */ /* 0x000fe2000f8e0200 */
        /* <DEDUP_REMOVED lines=10> */
.L_x_107:
[----:B------:R-:W-:Y:S01]  /*0cf0*/  VIADD R4, R18, 0xffffffff ;  /* 0xffffffff12047836 */ /* 0x000fe20000000000 */
[----:B------:R-:W-:Y:S04]  /*0d00*/  BSSY.RECONVERGENT B0, `(.L_x_105) ;  /* 0x0000012000007945 */ /* 0x000fe80003800200 */
[----:B------:R-:W-:-:S13]  /*0d10*/  LOP3.LUT P0, RZ, R4, R3, RZ, 0xc0, !PT ;  /* 0x0000000304ff7212 */ /* 0x000fda000780c0ff */
[----:B-1----:R-:W-:Y:S05]  /*0d20*/  @P0 BRA `(.L_x_106) ;  /* 0x00000000003c0947 */ /* 0x002fea0003800000 */
[----:B------:R-:W-:Y:S01]  /*0d30*/  LEA.HI R5, R18, R3, RZ, 0x1f ;  /* 0x0000000312057211 */ /* 0x000fe200078ff8ff */
[----:B0-----:R-:W-:Y:S04]  /*0d40*/  LDS.64 R12, [R19+0x800] ;  /* 0x00080000130c7984 */ /* 0x001fe80000000a00 */
[----:B------:R-:W-:Y:S01]  /*0d50*/  IMAD R5, R5, UR9, R0 ;  /* 0x0000000905057c24 */ /* 0x000fe2000f8e0200 */
[----:B------:R-:W-:Y:S03]  /*0d60*/  LDS.64 R14, [R19+0x808] ;  /* 0x00080800130e7984 */ /* 0x000fe60000000a00 */
[----:B------:R-:W-:Y:S01]  /*0d70*/  IMAD R20, R5, 0x18, R22 ;  /* 0x0000001805147824 */ /* 0x000fe200078e0216 */
[----:B------:R-:W-:Y:S04]  /*0d80*/  LDS.64 R16, [R19+0x810] ;  /* 0x0008100013107984 */ /* 0x000fe80000000a00 */
[----:B------:R-:W0:Y:S02]  /*0d90*/  LDS.64 R4, [R20+0x800] ;  /* 0x0008000014047984 */ /* 0x000e240000000a00 */
[----:B0-----:R-:W-:-:S07]  /*0da0*/  DADD R4, R4, R12 ;  /* 0x0000000004047229 */ /* 0x001fce000000000c */
[----:B------:R-:W-:Y:S04]  /*0db0*/  STS.64 [R19+0x800], R4 ;  /* 0x0008000413007388 */ /* 0x000fe80000000a00 */
[----:B------:R-:W0:Y:S02]  /*0dc0*/  LDS.64 R12, [R20+0x808] ;  /* 0x00080800140c7984 */ /* 0x000e240000000a00 */
[----:B0-----:R-:W-:-:S07]  /*0dd0*/  DADD R12, R12, R14 ;  /* 0x000000000c0c7229 */ /* 0x001fce000000000e */
[----:B------:R-:W-:Y:S04]  /*0de0*/  STS.64 [R19+0x808], R12 ;  /* 0x0008080c13007388 */ /* 0x000fe80000000a00 */
[----:B------:R-:W0:Y:S02]  /*0df0*/  LDS.64 R14, [R20+0x810] ;  /* 0x00081000140e7984 */ /* 0x000e240000000a00 */
[----:B0-----:R-:W-:-:S07]  /*0e00*/  DADD R14, R14, R16 ;  /* 0x000000000e0e7229 */ /* 0x001fce0000000010 */
[----:B------:R1:W-:Y:S04]  /*0e10*/  STS.64 [R19+0x810], R14 ;  /* 0x0008100e13007388 */ /* 0x0003e80000000a00 */
.L_x_106:
[----:B------:R-:W-:Y:S05]  /*0e20*/  BSYNC.RECONVERGENT B0 ;  /* 0x0000000000007941 */ /* 0x000fea0003800200 */
.L_x_105:
[----:B------:R-:W-:Y:S01]  /*0e30*/  IMAD.SHL.U32 R18, R18, 0x2, RZ ;  /* 0x0000000212127824 */ /* 0x000fe200078e00ff */
[----:B------:R-:W-:Y:S04]  /*0e40*/  BAR.SYNC.DEFER_BLOCKING 0x0 ;  /* 0x0000000000007b1d */ /* 0x000fe80000010000 */
[----:B------:R-:W-:-:S13]  /*0e50*/  ISETP.GT.U32.AND P0, PT, R18, UR4, PT ;  /* 0x0000000412007c0c */ /* 0x000fda000bf04070 */
[----:B------:R-:W-:Y:S05]  /*0e60*/  @!P0 BRA `(.L_x_107) ;  /* 0xfffffffc00a08947 */ /* 0x000fea000383ffff */
.L_x_104:
[----:B------:R-:W2:Y:S01]  /*0e70*/  LDCU UR4, c[0x0][0x384] ;  /* 0x00007080ff0477ac */ /* 0x000ea20008000800 */
[----:B01----:R-:W-:Y:S01]  /*0e80*/  VIADD R19, R0, UR9 ;  /* 0x0000000900137c36 */ /* 0x003fe20008000000 */
[----:B------:R-:W-:Y:S01]  /*0e90*/  BSSY.RECONVERGENT B0, `(.L_x_108) ;  /* 0x000001a000007945 */ /* 0x000fe20003800200 */
[C---:B------:R-:W-:Y:S02]  /*0ea0*/  LOP3.LUT P1, RZ, R2.reuse, R3, RZ, 0xfc, !PT ;  /* 0x0000000302ff7212 */ /* 0x040fe4000782fcff */
[----:B------:R-:W-:Y:S01]  /*0eb0*/  IMAD R19, R19, 0x18, R22 ;  /* 0x0000001813137824 */ /* 0x000fe200078e0216 */
[----:B--2---:R-:W-:-:S04]  /*0ec0*/  ISETP.GE.AND P0, PT, R2, UR4, PT ;  /* 0x0000000402007c0c */ /* 0x004fc8000bf06270 */
[----:B------:R-:W-:-:S13]  /*0ed0*/  ISETP.GT.U32.OR P0, PT, R3, 0x2, P0 ;  /* 0x000000020300780c */ /* 0x000fda0000704470 */
[----:B------:R-:W-:Y:S05]  /*0ee0*/  @P0 BRA `(.L_x_109) ;  /* 0x0000000000500947 */ /* 0x000fea0003800000 */
[----:B------:R-:W0:Y:S01]  /*0ef0*/  LDC.64 R4, c[0x0][0x388] ;  /* 0x0000e200ff047b82 */ /* 0x000e220000000a00 */
[----:B------:R-:W-:Y:S01]  /*0f00*/  IMAD R0, R0, 0x3, R3 ;  /* 0x0000000300007824 */ /* 0x000fe200078e0203 */
[----:B-----5:R-:W-:Y:S04]  /*0f10*/  STS.64 [R19+0x800], R6 ;  /* 0x0008000613007388 */ /* 0x020fe80000000a00 */
[----:B------:R-:W-:Y:S04]  /*0f20*/  STS.64 [R19+0x808], R8 ;  /* 0x0008080813007388 */ /* 0x000fe80000000a00 */
[----:B------:R-:W-:Y:S01]  /*0f30*/  STS.64 [R19+0x810], R10 ;  /* 0x0008100a13007388 */ /* 0x000fe20000000a00 */
[----:B------:R-:W-:Y:S01]  /*0f40*/  IMAD R21, R3, 0x8, R19 ;  /* 0x0000000803157824 */ /* 0x000fe200078e0213 */
[----:B------:R-:W1:Y:S01]  /*0f50*/  LDC.64 R16, c[0x0][0x390] ;  /* 0x0000e400ff107b82 */ /* 0x000e620000000a00 */
[----:B0-----:R-:W-:-:S03]  /*0f60*/  IMAD.WIDE R4, R2, 0x40, R4 ;  /* 0x0000004002047825 */ /* 0x001fc600078e0204 */
[----:B------:R-:W-:Y:S01]  /*0f70*/  LDS.64 R14, [R21+0x800] ;  /* 0x00080000150e7984 */ /* 0x000fe20000000a00 */
[----:B------:R-:W-:-:S06]  /*0f80*/  IMAD.WIDE.U32 R4, R3, 0x8, R4 ;  /* 0x0000000803047825 */ /* 0x000fcc00078e0004 */
[----:B------:R-:W2:Y:S01]  /*0f90*/  LDG.E.64 R4, desc[UR10][R4.64+0x18] ;  /* 0x0000180a04047981 */ /* 0x000ea2000c1e1b00 */
[----:B------:R-:W-:-:S05]  /*0fa0*/  IMAD R0, R0, 0x8, R22 ;  /* 0x0000000800007824 */ /* 0x000fca00078e0216 */
[----:B------:R-:W2:Y:S02]  /*0fb0*/  LDS.64 R12, [R0+0x800] ;  /* 0x00080000000c7984 */ /* 0x000ea40000000a00 */
[----:B--2---:R-:W-:Y:S01]  /*0fc0*/  DADD R12, R4, R12 ;  /* 0x00000000040c7229 */ /* 0x004fe2000000000c */
[----:B-1----:R-:W-:-:S07]  /*0fd0*/  IMAD.WIDE R4, R2, 0x40, R16 ;  /* 0x0000004002047825 */ /* 0x002fce00078e0210 */
[----:B------:R-:W-:Y:S01]  /*0fe0*/  DFMA R14, R12, 60, R14 ;  /* 0x404e00000c0e782b */ /* 0x000fe2000000000e */
[----:B------:R-:W-:-:S05]  /*0ff0*/  IMAD.WIDE.U32 R4, R3, 0x8, R4 ;  /* 0x0000000803047825 */ /* 0x000fca00078e0004 */
[----:B------:R0:W-:Y:S04]  /*1000*/  STG.E.64 desc[UR10][R4.64+0x18], R12 ;  /* 0x0000180c04007986 */ /* 0x0001e8000c101b0a */
[----:B------:R0:W-:Y:S04]  /*1010*/  STS.64 [R21+0x800], R14 ;  /* 0x0008000e15007388 */ /* 0x0001e80000000a00 */
[----:B------:R0:W-:Y:S02]  /*1020*/  STG.E.64 desc[UR10][R4.64], R14 ;  /* 0x0000000e04007986 */ /* 0x0001e4000c101b0a */
.L_x_109:
[----:B------:R-:W-:Y:S05]  /*1030*/  BSYNC.RECONVERGENT B0 ;  /* 0x0000000000007941 */ /* 0x000fea0003800200 */
.L_x_108:
[----:B------:R-:W-:Y:S06]  /*1040*/  BAR.SYNC.DEFER_BLOCKING 0x0 ;  /* 0x0000000000007b1d */ /* 0x000fec0000010000 */
[----:B------:R-:W-:Y:S05]  /*1050*/  @P1 EXIT ;  /* 0x000000000000194d */ /* 0x000fea0003800000 */
[----:B0-----:R-:W0:Y:S01]  /*1060*/  LDC.64 R14, c[0x0][0x398] ;  /* 0x0000e600ff0e7b82 */ /* 0x001e220000000a00 */
[----:B-----5:R-:W-:Y:S04]  /*1070*/  LDS.64 R6, [R19+0x808] ;  /* 0x0008080013067984 */ /* 0x020fe80000000a00 */
[----:B------:R-:W1:Y:S04]  /*1080*/  LDS.64 R8, [R19+0x820] ;  /* 0x0008200013087984 */ /* 0x000e680000000a00 */
[----:B------:R-:W-:Y:S04]  /*1090*/  LDS.64 R2, [R19+0x800] ;  /* 0x0008000013027984 */ /* 0x000fe80000000a00 */
[----:B------:R-:W2:Y:S04]  /*10a0*/  LDS.64 R4, [R19+0x818] ;  /* 0x0008180013047984 */ /* 0x000ea80000000a00 */
[----:B------:R-:W-:Y:S04]  /*10b0*/  LDS.64 R10, [R19+0x810] ;  /* 0x00081000130a7984 */ /* 0x000fe80000000a00 */
[----:B------:R-:W3:Y:S04]  /*10c0*/  LDS.64 R12, [R19+0x828] ;  /* 0x00082800130c7984 */ /* 0x000ee80000000a00 */
[----:B0-----:R-:W4:Y:S01]  /*10d0*/  LDG.E.64 R16, desc[UR10][R14.64] ;  /* 0x0000000a0e107981 */ /* 0x001f22000c1e1b00 */
[----:B-1----:R-:W-:-:S02]  /*10e0*/  DADD R6, R6, -R8 ;  /* 0x0000000006067229 */ /* 0x002fc40000000808 */
[----:B--2---:R-:W-:-:S06]  /*10f0*/  DADD R2, R2, -R4 ;  /* 0x0000000002027229 */ /* 0x004fcc0000000804 */
[----:B------:R-:W-:Y:S02]  /*1100*/  DMUL R6, R6, R6 ;  /* 0x0000000606067228 */ /* 0x000fe40000000000 */
[----:B---3--:R-:W-:-:S06]  /*1110*/  DADD R10, R10, -R12 ;  /* 0x000000000a0a7229 */ /* 0x008fcc000000080c */
[----:B------:R-:W-:-:S08]  /*1120*/  DFMA R6, R2, R2, R6 ;  /* 0x000000020206722b */ /* 0x000fd00000000006 */
[----:B------:R-:W-:-:S08]  /*1130*/  DFMA R6, R10, R10, R6 ;  /* 0x0000000a0a06722b */ /* 0x000fd00000000006 */
[----:B----4-:R-:W-:-:S14]  /*1140*/  DSETP.GT.AND P0, PT, R16, R6, PT ;  /* 0x000000061000722a */ /* 0x010fdc0003f04000 */
[----:B------:R-:W-:Y:S05]  /*1150*/  @!P0 EXIT ;  /* 0x000000000000894d */ /* 0x000fea0003800000 */
[----:B------:R-:W-:Y:S01]  /*1160*/  STG.E.64 desc[UR10][R14.64], R6 ;  /* 0x000000060e007986 */ /* 0x000fe2000c101b0a */
[----:B------:R-:W-:Y:S05]  /*1170*/  EXIT ;  /* 0x000000000000794d */ /* 0x000fea0003800000 */
        .weak           $__internal_2_$__cuda_sm20_div_rn_f64_full
        .type           $__internal_2_$__cuda_sm20_div_rn_f64_full,@function
        .size           $__internal_2_$__cuda_sm20_div_rn_f64_full,($_Z15kernel_problem1iiP4BodyS0_Ph$__internal_accurate_pow - $__internal_2_$__cuda_sm20_div_rn_f64_full)
$__internal_2_$__cuda_sm20_div_rn_f64_full:
        /* <DEDUP_REMOVED lines=11> */
[----:B------:R-:W-:Y:S01]  /*1230*/  ISETP.GE.U32.AND P1, PT, R41, R44, PT ;  /* 0x0000002c2900720c */ /* 0x000fe20003f26070 */
[----:B------:R-:W-:Y:S02]  /*1240*/  IMAD.MOV.U32 R43, RZ, RZ, R41 ;  /* 0x000000ffff2b7224 */ /* 0x000fe400078e0029 */
[----:B------:R-:W-:Y:S02]  /*1250*/  @!P2 LOP3.LUT R36, R29, 0x7ff00000, RZ, 0xc0, !PT ;  /* 0x7ff000001d24a812 */ /* 0x000fe400078ec0ff */
[----:B------:R-:W0:Y:S02]  /*1260*/  MUFU.RCP64H R35, R21 ;  /* 0x0000001500237308 */ /* 0x000e240000001800 */
[----:B------:R-:W-:Y:S01]  /*1270*/  @!P2 ISETP.GE.U32.AND P3, PT, R41, R36, PT ;  /* 0x000000242900a20c */ /* 0x000fe20003f66070 */
[----:B------:R-:W-:Y:S01]  /*1280*/  @!P2 IMAD.MOV.U32 R36, RZ, RZ, RZ ;  /* 0x000000ffff24a224 */ /* 0x000fe200078e00ff */
[----:B------:R-:W-:-:S02]  /*1290*/  @!P0 LOP3.LUT R44, R21, 0x7ff00000, RZ, 0xc0, !PT ;  /* 0x7ff00000152c8812 */ /* 0x000fc400078ec0ff */
[----:B------:R-:W-:-:S03]  /*12a0*/  @!P2 SEL R37, R40, 0x63400000, !P3 ;  /* 0x634000002825a807 */ /* 0x000fc60005800000 */
[----:B------:R-:W-:Y:S01]  /*12b0*/  VIADD R45, R44, 0xffffffff ;  /* 0xffffffff2c2d7836 */ /* 0x000fe20000000000 */
[----:B------:R-:W-:-:S04]  /*12c0*/  @!P2 LOP3.LUT R37, R37, 0x80000000, R31, 0xf8, !PT ;  /* 0x800000002525a812 */ /* 0x000fc800078ef81f */
[----:B------:R-:W-:Y:S01]  /*12d0*/  @!P2 LOP3.LUT R37, R37, 0x100000, RZ, 0xfc, !PT ;  /* 0x001000002525a812 */ /* 0x000fe200078efcff */
[----:B0-----:R-:W-:-:S08]  /*12e0*/  DFMA R32, R34, -R20, 1 ;  /* 0x3ff000002220742b */ /* 0x001fd00000000814 */
[----:B------:R-:W-:-:S08]  /*12f0*/  DFMA R32, R32, R32, R32 ;  /* 0x000000202020722b */ /* 0x000fd00000000020 */
[----:B------:R-:W-:Y:S01]  /*1300*/  DFMA R34, R34, R32, R34 ;  /* 0x000000202222722b */ /* 0x000fe20000000022 */
[----:B------:R-:W-:Y:S01]  /*1310*/  SEL R33, R40, 0x63400000, !P1 ;  /* 0x6340000028217807 */ /* 0x000fe20004800000 */
[----:B------:R-:W-:-:S03]  /*1320*/  IMAD.MOV.U32 R32, RZ, RZ, R30 ;  /* 0x000000ffff207224 */ /* 0x000fc600078e001e */
[----:B------:R-:W-:-:S03]  /*1330*/  LOP3.LUT R33, R33, 0x800fffff, R31, 0xf8, !PT ;  /* 0x800fffff21217812 */ /* 0x000fc600078ef81f */
[----:B------:R-:W-:-:S03]  /*1340*/  DFMA R38, R34, -R20, 1 ;  /* 0x3ff000002226742b */ /* 0x000fc60000000814 */
[----:B------:R-:W-:-:S05]  /*1350*/  @!P2 DFMA R32, R32, 2, -R36 ;  /* 0x400000002020a82b */ /* 0x000fca0000000824 */
[----:B------:R-:W-:-:S05]  /*1360*/  DFMA R38, R34, R38, R34 ;  /* 0x000000262226722b */ /* 0x000fca0000000022 */
[----:B------:R-:W-:-:S03]  /*1370*/  @!P2 LOP3.LUT R43, R33, 0x7ff00000, RZ, 0xc0, !PT ;  /* 0x7ff00000212ba812 */ /* 0x000fc600078ec0ff */
[----:B------:R-:W-:Y:S02]  /*1380*/  DMUL R34, R38, R32 ;  /* 0x0000002026227228 */ /* 0x000fe40000000000 */
[----:B------:R-:W-:-:S05]  /*1390*/  VIADD R36, R43, 0xffffffff ;  /* 0xffffffff2b247836 */ /* 0x000fca0000000000 */
[----:B------:R-:W-:Y:S01]  /*13a0*/  ISETP.GT.U32.AND P0, PT, R36, 0x7feffffe, PT ;  /* 0x7feffffe2400780c */ /* 0x000fe20003f04070 */
[----:B------:R-:W-:-:S03]  /*13b0*/  DFMA R36, R34, -R20, R32 ;  /* 0x800000142224722b */ /* 0x000fc60000000020 */
[----:B------:R-:W-:-:S05]  /*13c0*/  ISETP.GT.U32.OR P0, PT, R45, 0x7feffffe, P0 ;  /* 0x7feffffe2d00780c */ /* 0x000fca0000704470 */
[----:B------:R-:W-:-:S08]  /*13d0*/  DFMA R36, R38, R36, R34 ;  /* 0x000000242624722b */ /* 0x000fd00000000022 */
        /* <DEDUP_REMOVED lines=13> */
[----:B------:R-:W-:-:S09]  /*14b0*/  MOV R30, RZ ;  /* 0x000000ff001e7202 */ /* 0x000fd20000000f00 */
        /* <DEDUP_REMOVED lines=14> */
.L_x_111:
        /* <DEDUP_REMOVED lines=16> */
.L_x_114:
[----:B------:R-:W-:Y:S01]  /*16a0*/  LOP3.LUT R35, R29, 0x80000, RZ, 0xfc, !PT ;  /* 0x000800001d237812 */ /* 0x000fe200078efcff */
[----:B------:R-:W-:Y:S01]  /*16b0*/  IMAD.MOV.U32 R34, RZ, RZ, R28 ;  /* 0x000000ffff227224 */ /* 0x000fe200078e001c */
[----:B------:R-:W-:Y:S06]  /*16c0*/  BRA `(.L_x_112) ;  /* 0x0000000000087947 */ /* 0x000fec0003800000 */
.L_x_113:
[----:B------:R-:W-:Y:S01]  /*16d0*/  LOP3.LUT R35, R31, 0x80000, RZ, 0xfc, !PT ;  /* 0x000800001f237812 */ /* 0x000fe200078efcff */
[----:B------:R-:W-:-:S07]  /*16e0*/  IMAD.MOV.U32 R34, RZ, RZ, R30 ;  /* 0x000000ffff227224 */ /* 0x000fce00078e001e */
.L_x_112:
[----:B------:R-:W-:Y:S05]  /*16f0*/  BSYNC.RECONVERGENT B2 ;  /* 0x0000000000027941 */ /* 0x000fea0003800200 */
.L_x_110:
[----:B------:R-:W-:Y:S02]  /*1700*/  IMAD.MOV.U32 R43, RZ, RZ, 0x0 ;  /* 0x00000000ff2b7424 */ /* 0x000fe400078e00ff */
[----:B------:R-:W-:Y:S02]  /*1710*/  IMAD.MOV.U32 R20, RZ, RZ, R34 ;  /* 0x000000ffff147224 */ /* 0x000fe400078e0022 */
[----:B------:R-:W-:Y:S01]  /*1720*/  IMAD.MOV.U32 R21, RZ, RZ, R35 ;  /* 0x000000ffff157224 */ /* 0x000fe200078e0023 */
[----:B------:R-:W-:Y:S06]  /*1730*/  RET.REL.NODEC R42 `(_Z15kernel_problem1iiP4BodyS0_Ph) ;  /* 0xffffffe82a307950 */ /* 0x000fec0003c3ffff */
        .type           $_Z15kernel_problem1iiP4BodyS0_Ph$__internal_accurate_pow,@function
        .size           $_Z15kernel_problem1iiP4BodyS0_Ph$__internal_accurate_pow,(.L_x_124 - $_Z15kernel_problem1iiP4BodyS0_Ph$__internal_accurate_pow)
$_Z15kernel_problem1iiP4BodyS0_Ph$__internal_accurate_pow:
[----:B------:R-:W-:Y:S01]  /*1740*/  ISETP.GT.U32.AND P0, PT, R29, 0xfffff, PT ;  /* 0x000fffff1d00780c */ /* 0x000fe20003f04070 */
[----:B------:R-:W-:Y:S01]  /*1750*/  IMAD.MOV.U32 R32, RZ, RZ, R29 ;  /* 0x000000ffff207224 */ /* 0x000fe200078e001d */
[----:B------:R-:W-:Y:S01]  /*1760*/  MOV R38, RZ ;  /* 0x000000ff00267202 */ /* 0x000fe20000000f00 */
[----:B------:R-:W-:Y:S01]  /*1770*/  IMAD.MOV.U32 R40, RZ, RZ, 0x41ad3b5a ;  /* 0x41ad3b5aff287424 */ /* 0x000fe200078e00ff */
[----:B------:R-:W-:Y:S01]  /*1780*/  UMOV UR12, 0x7d2cafe2 ;  /* 0x7d2cafe2000c7882 */ /* 0x000fe20000000000 */
[----:B------:R-:W-:Y:S01]  /*1790*/  IMAD.MOV.U32 R41, RZ, RZ, 0x3ed0f5d2 ;  /* 0x3ed0f5d2ff297424 */ /* 0x000fe200078e00ff */
[----:B------:R-:W-:Y:S01]  /*17a0*/  UMOV UR13, 0x3eb0f5ff ;  /* 0x3eb0f5ff000d7882 */ /* 0x000fe20000000000 */
[----:B------:R-:W-:Y:S01]  /*17b0*/  UMOV UR14, 0x3b39803f ;  /* 0x3b39803f000e7882 */ /* 0x000fe20000000000 */
[----:B------:R-:W-:-:S05]  /*17c0*/  UMOV UR15, 0x3c7abc9e ;  /* 0x3c7abc9e000f7882 */ /* 0x000fca0000000000 */
[----:B------:R-:W-:-:S10]  /*17d0*/  @!P0 DMUL R30, R28, 1.80143985094819840000e+16 ;  /* 0x435000001c1e8828 */ /* 0x000fd40000000000 */
[----:B------:R-:W-:Y:S02]  /*17e0*/  @!P0 IMAD.MOV.U32 R32, RZ, RZ, R31 ;  /* 0x000000ffff208224 */ /* 0x000fe400078e001f */
[----:B------:R-:W-:-:S03]  /*17f0*/  @!P0 IMAD.MOV.U32 R28, RZ, RZ, R30 ;  /* 0x000000ffff1c8224 */ /* 0x000fc600078e001e */
[----:B------:R-:W-:Y:S01]  /*1800*/  LOP3.LUT R32, R32, 0x800fffff, RZ, 0xc0, !PT ;  /* 0x800fffff20207812 */ /* 0x000fe200078ec0ff */
[----:B------:R-:W-:Y:S01]  /*1810*/  IMAD.MOV.U32 R34, RZ, RZ, R28 ;  /* 0x000000ffff227224 */ /* 0x000fe200078e001c */
[----:B------:R-:W-:Y:S02]  /*1820*/  SHF.R.U32.HI R28, RZ, 0x14, R29 ;  /* 0x00000014ff1c7819 */ /* 0x000fe4000001161d */
[----:B------:R-:W-:Y:S02]  /*1830*/  LOP3.LUT R35, R32, 0x3ff00000, RZ, 0xfc, !PT ;  /* 0x3ff0000020237812 */ /* 0x000fe400078efcff */
[----:B------:R-:W-:Y:S01]  /*1840*/  @!P0 LEA.HI R28, R31, 0xffffffca, RZ, 0xc ;  /* 0xffffffca1f1c8811 */ /* 0x000fe200078f60ff */
[----:B------:R-:W-:Y:S01]  /*1850*/  IMAD.MOV.U32 R31, RZ, RZ, 0x43300000 ;  /* 0x43300000ff1f7424 */ /* 0x000fe200078e00ff */
[----:B------:R-:W-:-:S03]  /*1860*/  ISETP.GE.U32.AND P1, PT, R35, 0x3ff6a09f, PT ;  /* 0x3ff6a09f2300780c */ /* 0x000fc60003f26070 */
[----:B------:R-:W-:-:S10]  /*1870*/  VIADD R30, R28, 0xfffffc01 ;  /* 0xfffffc011c1e7836 */ /* 0x000fd40000000000 */
[----:B------:R-:W-:Y:S02]  /*1880*/  @P1 VIADD R33, R35, 0xfff00000 ;  /* 0xfff0000023211836 */ /* 0x000fe40000000000 */
[----:B------:R-:W-:Y:S02]  /*1890*/  @P1 VIADD R30, R28, 0xfffffc02 ;  /* 0xfffffc021c1e1836 */ /* 0x000fe40000000000 */
[----:B------:R-:W-:-:S03]  /*18a0*/  @P1 IMAD.MOV.U32 R35, RZ, RZ, R33 ;  /* 0x000000ffff231224 */ /* 0x000fc600078e0021 */
[----:B------:R-:W-:-:S03]  /*18b0*/  LOP3.LUT R30, R30, 0x80000000, RZ, 0x3c, !PT ;  /* 0x800000001e1e7812 */ /* 0x000fc600078e3cff */
        /* <DEDUP_REMOVED lines=30> */
[----:B------:R-:W-:-:S03]  /*1aa0*/  DFMA R34, R42, R40, UR12 ;  /* 0x0000000c2a227e2b */ /* 0x000fc60008000028 */
[----:B------:R-:W-:Y:S02]  /*1ab0*/  DMUL R36, R38, R36 ;  /* 0x0000002426247228 */ /* 0x000fe40000000000 */
[----:B------:R-:W-:-:S03]  /*1ac0*/  DMUL R38, R32, R32 ;  /* 0x0000002020267228 */ /* 0x000fc60000000000 */
[----:B------:R-:W-:Y:S01]  /*1ad0*/  DADD R44, -R34, UR12 ;  /* 0x0000000c222c7e29 */ /* 0x000fe20008000100 */
[----:B------:R-:W-:Y:S01]  /*1ae0*/  UMOV UR12, 0xb9e7b0 ;  /* 0x00b9e7b0000c7882 */ /* 0x000fe20000000000 */
[----:B------:R-:W-:-:S06]  /*1af0*/  UMOV UR13, 0x3c46a4cb ;  /* 0x3c46a4cb000d7882 */ /* 0x000fcc0000000000 */
[----:B------:R-:W-:Y:S02]  /*1b00*/  DFMA R44, R42, R40, R44 ;  /* 0x000000282a2c722b */ /* 0x000fe4000000002c */
[----:B------:R-:W-:Y:S01]  /*1b10*/  DFMA R42, R32, R32, -R38 ;  /* 0x00000020202a722b */ /* 0x000fe20000000826 */
[----:B------:R-:W-:Y:S02]  /*1b20*/  VIADD R41, R37, 0x100000 ;  /* 0x0010000025297836 */ /* 0x000fe40000000000 */
[----:B------:R-:W-:-:S03]  /*1b30*/  IMAD.MOV.U32 R40, RZ, RZ, R36 ;  /* 0x000000ffff287224 */ /* 0x000fc600078e0024 */
[----:B------:R-:W-:Y:S01]  /*1b40*/  DADD R44, R44, -UR12 ;  /* 0x8000000c2c2c7e29 */ /* 0x000fe20008000000 */
[----:B------:R-:W-:Y:S01]  /*1b50*/  UMOV UR12, 0x80000000 ;  /* 0x80000000000c7882 */ /* 0x000fe20000000000 */
[----:B------:R-:W-:Y:S01]  /*1b60*/  UMOV UR13, 0x43300000 ;  /* 0x43300000000d7882 */ /* 0x000fe20000000000 */
[C---:B------:R-:W-:Y:S02]  /*1b70*/  DFMA R40, R32.reuse, R40, R42 ;  /* 0x000000282028722b */ /* 0x040fe4000000002a */
[----:B------:R-:W-:Y:S02]  /*1b80*/  DMUL R42, R32, R38 ;  /* 0x00000026202a7228 */ /* 0x000fe40000000000 */
[----:B------:R-:W-:Y:S01]  /*1b90*/  DADD R30, R30, -UR12 ;  /* 0x8000000c1e1e7e29 */ /* 0x000fe20008000000 */
[----:B------:R-:W-:Y:S01]  /*1ba0*/  UMOV UR12, 0xfefa39ef ;  /* 0xfefa39ef000c7882 */ /* 0x000fe20000000000 */
[----:B------:R-:W-:-:S04]  /*1bb0*/  UMOV UR13, 0x3fe62e42 ;  /* 0x3fe62e42000d7882 */ /* 0x000fc80000000000 */
        /* <DEDUP_REMOVED lines=30> */
[----:B------:R-:W-:-:S08]  /*1da0*/  DFMA R36, R30, 1.5, -R32 ;  /* 0x3ff800001e24782b */ /* 0x000fd00000000820 */
[----:B------:R-:W-:Y:S01]  /*1db0*/  DFMA R36, R28, 1.5, R36 ;  /* 0x3ff800001c24782b */ /* 0x000fe20000000024 */
[----:B------:R-:W-:Y:S02]  /*1dc0*/  IMAD.MOV.U32 R28, RZ, RZ, 0x652b82fe ;  /* 0x652b82feff1c7424 */ /* 0x000fe400078e00ff */
[----:B------:R-:W-:-:S05]  /*1dd0*/  IMAD.MOV.U32 R29, RZ, RZ, 0x3ff71547 ;  /* 0x3ff71547ff1d7424 */ /* 0x000fca00078e00ff */
        /* <DEDUP_REMOVED lines=56> */
.L_x_115:
[----:B------:R-:W-:Y:S01]  /*2160*/  DFMA R36, R36, R32, R32 ;  /* 0x000000202424722b */ /* 0x000fe20000000020 */
[----:B------:R-:W-:Y:S01]  /*2170*/  IMAD.MOV.U32 R51, RZ, RZ, 0x0 ;  /* 0x00000000ff337424 */ /* 0x000fe200078e00ff */
[----:B------:R-:W-:-:S08]  /*2180*/  DSETP.NEU.AND P0, PT, |R32|, +INF , PT ;  /* 0x7ff000002000742a */ /* 0x000fd00003f0d200 */
[----:B------:R-:W-:Y:S02]  /*2190*/  FSEL R28, R32, R36, !P0 ;  /* 0x00000024201c7208 */ /* 0x000fe40004000000 */
[----:B------:R-:W-:Y:S01]  /*21a0*/  FSEL R32, R33, R37, !P0 ;  /* 0x0000002521207208 */ /* 0x000fe20004000000 */
[----:B------:R-:W-:Y:S06]  /*21b0*/  RET.REL.NODEC R50 `(_Z15kernel_problem1iiP4BodyS0_Ph) ;  /* 0xffffffdc32907950 */ /* 0x000fec0003c3ffff */
.L_x_116:
        /* <DEDUP_REMOVED lines=12> */
.L_x_124:


//--------------------- .nv.global.init           --------------------------
	.section	.nv.global.init,"aw",@progbits
	.align	16
.nv.global.init:
	.type		__cudart_sin_cos_coeffs,@object
	.size		__cudart_sin_cos_coeffs,(__cudart_i2opi_d - __cudart_sin_cos_coeffs)
__cudart_sin_cos_coeffs:
        /*0000*/ 	.byte	0x46, 0xd2, 0xb0, 0x2c, 0xf1, 0xe5, 0x5a, 0xbe, 0x92, 0xe3, 0xac, 0x69, 0xe3, 0x1d, 0xc7, 0x3e
        /*0010*/ 	.byte	0xa1, 0x62, 0xdb, 0x19, 0xa0, 0x01, 0x2a, 0xbf, 0x18, 0x08, 0x11, 0x11, 0x11, 0x11, 0x81, 0x3f
        /*0020*/ 	.byte	0x54, 0x55, 0x55, 0x55, 0x55, 0x55, 0xc5, 0xbf, 0x00, 0x00, 0x00, 0x00, 0x00, 0x00, 0x00, 0x00
        /*0030*/ 	.byte	0x00, 0x00, 0x00, 0x00, 0x00, 0x00, 0x00, 0x00, 0x64, 0x81, 0xfd, 0x20, 0x83, 0xff, 0xa8, 0xbd
        /*0040*/ 	.byte	0x28, 0x85, 0xef, 0xc1, 0xa7, 0xee, 0x21, 0x3e, 0xd9, 0xe6, 0x06, 0x8e, 0x4f, 0x7e, 0x92, 0xbe
        /*0050*/ 	.byte	0xe9, 0xbc, 0xdd, 0x19, 0xa0, 0x01, 0xfa, 0x3e, 0x47, 0x5d, 0xc1, 0x16, 0x6c, 0xc1, 0x56, 0xbf
        /*0060*/ 	.byte	0x51, 0x55, 0x55, 0x55, 0x55, 0x55, 0xa5, 0x3f, 0x00, 0x00, 0x00, 0x00, 0x00, 0x00, 0xe0, 0xbf
        /*0070*/ 	.byte	0x00, 0x00, 0x00, 0x00, 0x00, 0x00, 0xf0, 0x3f, 0x00, 0x00, 0x00, 0x00, 0x00, 0x00, 0x00, 0x00
	.type		__cudart_i2opi_d,@object
	.size		__cudart_i2opi_d,(.L_0 - __cudart_i2opi_d)
__cudart_i2opi_d:
        /* <DEDUP_REMOVED lines=9> */
.L_0:


//--------------------- .nv.shared.reserved.0     --------------------------
	.section	.nv.shared.reserved.0,"aw",@nobits
	.weak		__nv_reservedSMEM_offset_0_alias
	.size		__nv_reservedSMEM_offset_0_alias, 0, 64
	.other		__nv_reservedSMEM_offset_0_alias,@"STO_CUDA_RESERVED_SHARED STV_DEFAULT"
__nv_reservedSMEM_offset_0_alias:
	.zero		0
	.zero		64


//--------------------- .nv.shared._Z15kernel_problem3iiP4BodyS0_Ph --------------------------
	.section	.nv.shared._Z15kernel_problem3iiP4BodyS0_Ph,"aw",@nobits
	.sectionflags	@""
	.align	4
.nv.shared._Z15kernel_problem3iiP4BodyS0_Ph:
	.zero		6144


//--------------------- .nv.shared._Z15kernel_problem2iiP4BodyS0_PhP14DevDistroyCkpti --------------------------
	.section	.nv.shared._Z15kernel_problem2iiP4BodyS0_PhP14DevDistroyCkpti,"aw",@nobits
	.sectionflags	@""
	.align	4
.nv.shared._Z15kernel_problem2iiP4BodyS0_PhP14DevDistroyCkpti:
	.zero		6144


//--------------------- .nv.shared._Z15kernel_problem1iiP4BodyS0_Ph --------------------------
	.section	.nv.shared._Z15kernel_problem1iiP4BodyS0_Ph,"aw",@nobits
	.sectionflags	@""
	.align	4
.nv.shared._Z15kernel_problem1iiP4BodyS0_Ph:
	.zero		6144


//--------------------- .nv.constant0._Z20kernel_bodyArray_cpyiP4BodyS0_ --------------------------
	.section	.nv.constant0._Z20kernel_bodyArray_cpyiP4BodyS0_,"a",@progbits
	.sectionflags	@""
	.align	4
.nv.constant0._Z20kernel_bodyArray_cpyiP4BodyS0_:
	.zero		920


//--------------------- .nv.constant0._Z15kernel_problem3iiP4BodyS0_Ph --------------------------
	.section	.nv.constant0._Z15kernel_problem3iiP4BodyS0_Ph,"a",@progbits
	.sectionflags	@""
	.align	4
.nv.constant0._Z15kernel_problem3iiP4BodyS0_Ph:
	.zero		928


//--------------------- .nv.constant0._Z15kernel_problem2iiP4BodyS0_PhP14DevDistroyCkpti --------------------------
	.section	.nv.constant0._Z15kernel_problem2iiP4BodyS0_PhP14DevDistroyCkpti,"a",@progbits
	.sectionflags	@""
	.align	4
.nv.constant0._Z15kernel_problem2iiP4BodyS0_PhP14DevDistroyCkpti:
	.zero		940


//--------------------- .nv.constant0._Z15kernel_problem1iiP4BodyS0_Ph --------------------------
	.section	.nv.constant0._Z15kernel_problem1iiP4BodyS0_Ph,"a",@progbits
	.sectionflags	@""
	.align	4
.nv.constant0._Z15kernel_problem1iiP4BodyS0_Ph:
	.zero		928


//--------------------- SYMBOLS --------------------------

	.type		.nv.reservedSmem.offset0,@object
	.size		.nv.reservedSmem.offset0,0x4
	.type		.nv.reservedSmem.cap,@object
	.size		.nv.reservedSmem.cap,0x4
